//
// Generated by NVIDIA NVVM Compiler
//
// Compiler Build ID: CL-36424714
// Cuda compilation tools, release 13.0, V13.0.88
// Based on NVVM 20.0.0
//

.version 9.0
.target sm_100
.address_size 64

	// .globl	_Z13GeneratePairsPiS_S_S_S_S_S_iiii
.extern .func  (.param .b32 func_retval0) vprintf
(
	.param .b64 vprintf_param_0,
	.param .b64 vprintf_param_1
)
;
.global .align 1 .b8 $str[8] = {37, 100, 58, 32, 37, 100, 10};
.global .align 1 .b8 $str$1[39] = {67, 108, 117, 115, 116, 101, 114, 32, 111, 102, 32, 115, 105, 122, 101, 32, 37, 100, 32, 102, 111, 114, 32, 110, 111, 100, 101, 115, 32, 37, 100, 45, 37, 100, 45, 37, 100, 10};
.global .align 1 .b8 $str$2[113] = {86, 101, 114, 116, 101, 120, 32, 115, 116, 97, 114, 116, 58, 32, 37, 100, 44, 32, 112, 114, 101, 118, 32, 118, 101, 114, 116, 101, 120, 32, 115, 116, 97, 114, 116, 58, 32, 37, 100, 44, 32, 78, 101, 105, 103, 104, 98, 111, 114, 32, 111, 102, 102, 115, 101, 116, 58, 32, 37, 100, 44, 32, 101, 100, 103, 101, 95, 111, 110, 101, 58, 32, 37, 100, 44, 32, 101, 100, 103, 101, 95, 116, 119, 111, 58, 32, 37, 100, 44, 32, 112, 97, 105, 114, 95, 99, 111, 109, 98, 105, 110, 97, 116, 105, 111, 110, 32, 61, 32, 37, 100, 10};

.visible .entry _Z13GeneratePairsPiS_S_S_S_S_S_iiii(
	.param .u64 .ptr .align 1 _Z13GeneratePairsPiS_S_S_S_S_S_iiii_param_0,
	.param .u64 .ptr .align 1 _Z13GeneratePairsPiS_S_S_S_S_S_iiii_param_1,
	.param .u64 .ptr .align 1 _Z13GeneratePairsPiS_S_S_S_S_S_iiii_param_2,
	.param .u64 .ptr .align 1 _Z13GeneratePairsPiS_S_S_S_S_S_iiii_param_3,
	.param .u64 .ptr .align 1 _Z13GeneratePairsPiS_S_S_S_S_S_iiii_param_4,
	.param .u64 .ptr .align 1 _Z13GeneratePairsPiS_S_S_S_S_S_iiii_param_5,
	.param .u64 .ptr .align 1 _Z13GeneratePairsPiS_S_S_S_S_S_iiii_param_6,
	.param .u32 _Z13GeneratePairsPiS_S_S_S_S_S_iiii_param_7,
	.param .u32 _Z13GeneratePairsPiS_S_S_S_S_S_iiii_param_8,
	.param .u32 _Z13GeneratePairsPiS_S_S_S_S_S_iiii_param_9,
	.param .u32 _Z13GeneratePairsPiS_S_S_S_S_S_iiii_param_10
)
{
	.local .align 8 .b8 	__local_depot0[24];
	.reg .b64 	%SP;
	.reg .b64 	%SPL;
	.reg .pred 	%p<28>;
	.reg .b32 	%r<210>;
	.reg .b64 	%rd<78>;

	mov.u64 	%SPL, __local_depot0;
	cvta.local.u64 	%SP, %SPL;
	ld.param.u64 	%rd16, [_Z13GeneratePairsPiS_S_S_S_S_S_iiii_param_0];
	ld.param.u64 	%rd11, [_Z13GeneratePairsPiS_S_S_S_S_S_iiii_param_2];
	ld.param.u64 	%rd13, [_Z13GeneratePairsPiS_S_S_S_S_S_iiii_param_4];
	ld.param.u64 	%rd14, [_Z13GeneratePairsPiS_S_S_S_S_S_iiii_param_5];
	ld.param.u32 	%r44, [_Z13GeneratePairsPiS_S_S_S_S_S_iiii_param_7];
	ld.param.u32 	%r47, [_Z13GeneratePairsPiS_S_S_S_S_S_iiii_param_8];
	ld.param.u32 	%r45, [_Z13GeneratePairsPiS_S_S_S_S_S_iiii_param_9];
	ld.param.u32 	%r46, [_Z13GeneratePairsPiS_S_S_S_S_S_iiii_param_10];
	cvta.to.global.u64 	%rd1, %rd16;
	add.u64 	%rd17, %SP, 0;
	add.u64 	%rd2, %SPL, 0;
	mov.u32 	%r48, %ntid.x;
	mov.u32 	%r49, %ctaid.x;
	mov.u32 	%r50, %tid.x;
	mad.lo.s32 	%r1, %r48, %r49, %r50;
	setp.ge.s32 	%p1, %r1, %r47;
	@%p1 bra 	$L__BB0_26;
	setp.ne.s32 	%p2, %r1, 0;
	setp.lt.s32 	%p3, %r44, 1;
	or.pred  	%p4, %p2, %p3;
	@%p4 bra 	$L__BB0_14;
	and.b32  	%r2, %r44, 15;
	setp.lt.u32 	%p5, %r44, 16;
	mov.b32 	%r198, 0;
	@%p5 bra 	$L__BB0_5;
	and.b32  	%r198, %r44, 2147483632;
	add.s64 	%rd76, %rd1, 32;
	mov.b32 	%r196, 0;
	mov.u64 	%rd18, $str;
$L__BB0_4:
	.pragma "nounroll";
	ld.global.u32 	%r53, [%rd76+-32];
	st.local.v2.u32 	[%rd2], {%r196, %r53};
	cvta.global.u64 	%rd19, %rd18;
	{ // callseq 0, 0
	.param .b64 param0;
	st.param.b64 	[param0], %rd19;
	.param .b64 param1;
	st.param.b64 	[param1], %rd17;
	.param .b32 retval0;
	call.uni (retval0), 
	vprintf, 
	(
	param0, 
	param1
	);
	ld.param.b32 	%r54, [retval0];
	} // callseq 0
	ld.global.u32 	%r56, [%rd76+-28];
	add.s32 	%r57, %r196, 1;
	st.local.v2.u32 	[%rd2], {%r57, %r56};
	{ // callseq 1, 0
	.param .b64 param0;
	st.param.b64 	[param0], %rd19;
	.param .b64 param1;
	st.param.b64 	[param1], %rd17;
	.param .b32 retval0;
	call.uni (retval0), 
	vprintf, 
	(
	param0, 
	param1
	);
	ld.param.b32 	%r58, [retval0];
	} // callseq 1
	ld.global.u32 	%r60, [%rd76+-24];
	add.s32 	%r61, %r196, 2;
	st.local.v2.u32 	[%rd2], {%r61, %r60};
	{ // callseq 2, 0
	.param .b64 param0;
	st.param.b64 	[param0], %rd19;
	.param .b64 param1;
	st.param.b64 	[param1], %rd17;
	.param .b32 retval0;
	call.uni (retval0), 
	vprintf, 
	(
	param0, 
	param1
	);
	ld.param.b32 	%r62, [retval0];
	} // callseq 2
	ld.global.u32 	%r64, [%rd76+-20];
	add.s32 	%r65, %r196, 3;
	st.local.v2.u32 	[%rd2], {%r65, %r64};
	{ // callseq 3, 0
	.param .b64 param0;
	st.param.b64 	[param0], %rd19;
	.param .b64 param1;
	st.param.b64 	[param1], %rd17;
	.param .b32 retval0;
	call.uni (retval0), 
	vprintf, 
	(
	param0, 
	param1
	);
	ld.param.b32 	%r66, [retval0];
	} // callseq 3
	ld.global.u32 	%r68, [%rd76+-16];
	add.s32 	%r69, %r196, 4;
	st.local.v2.u32 	[%rd2], {%r69, %r68};
	{ // callseq 4, 0
	.param .b64 param0;
	st.param.b64 	[param0], %rd19;
	.param .b64 param1;
	st.param.b64 	[param1], %rd17;
	.param .b32 retval0;
	call.uni (retval0), 
	vprintf, 
	(
	param0, 
	param1
	);
	ld.param.b32 	%r70, [retval0];
	} // callseq 4
	ld.global.u32 	%r72, [%rd76+-12];
	add.s32 	%r73, %r196, 5;
	st.local.v2.u32 	[%rd2], {%r73, %r72};
	{ // callseq 5, 0
	.param .b64 param0;
	st.param.b64 	[param0], %rd19;
	.param .b64 param1;
	st.param.b64 	[param1], %rd17;
	.param .b32 retval0;
	call.uni (retval0), 
	vprintf, 
	(
	param0, 
	param1
	);
	ld.param.b32 	%r74, [retval0];
	} // callseq 5
	ld.global.u32 	%r76, [%rd76+-8];
	add.s32 	%r77, %r196, 6;
	st.local.v2.u32 	[%rd2], {%r77, %r76};
	{ // callseq 6, 0
	.param .b64 param0;
	st.param.b64 	[param0], %rd19;
	.param .b64 param1;
	st.param.b64 	[param1], %rd17;
	.param .b32 retval0;
	call.uni (retval0), 
	vprintf, 
	(
	param0, 
	param1
	);
	ld.param.b32 	%r78, [retval0];
	} // callseq 6
	ld.global.u32 	%r80, [%rd76+-4];
	add.s32 	%r81, %r196, 7;
	st.local.v2.u32 	[%rd2], {%r81, %r80};
	{ // callseq 7, 0
	.param .b64 param0;
	st.param.b64 	[param0], %rd19;
	.param .b64 param1;
	st.param.b64 	[param1], %rd17;
	.param .b32 retval0;
	call.uni (retval0), 
	vprintf, 
	(
	param0, 
	param1
	);
	ld.param.b32 	%r82, [retval0];
	} // callseq 7
	ld.global.u32 	%r84, [%rd76];
	add.s32 	%r85, %r196, 8;
	st.local.v2.u32 	[%rd2], {%r85, %r84};
	{ // callseq 8, 0
	.param .b64 param0;
	st.param.b64 	[param0], %rd19;
	.param .b64 param1;
	st.param.b64 	[param1], %rd17;
	.param .b32 retval0;
	call.uni (retval0), 
	vprintf, 
	(
	param0, 
	param1
	);
	ld.param.b32 	%r86, [retval0];
	} // callseq 8
	ld.global.u32 	%r88, [%rd76+4];
	add.s32 	%r89, %r196, 9;
	st.local.v2.u32 	[%rd2], {%r89, %r88};
	{ // callseq 9, 0
	.param .b64 param0;
	st.param.b64 	[param0], %rd19;
	.param .b64 param1;
	st.param.b64 	[param1], %rd17;
	.param .b32 retval0;
	call.uni (retval0), 
	vprintf, 
	(
	param0, 
	param1
	);
	ld.param.b32 	%r90, [retval0];
	} // callseq 9
	ld.global.u32 	%r92, [%rd76+8];
	add.s32 	%r93, %r196, 10;
	st.local.v2.u32 	[%rd2], {%r93, %r92};
	{ // callseq 10, 0
	.param .b64 param0;
	st.param.b64 	[param0], %rd19;
	.param .b64 param1;
	st.param.b64 	[param1], %rd17;
	.param .b32 retval0;
	call.uni (retval0), 
	vprintf, 
	(
	param0, 
	param1
	);
	ld.param.b32 	%r94, [retval0];
	} // callseq 10
	ld.global.u32 	%r96, [%rd76+12];
	add.s32 	%r97, %r196, 11;
	st.local.v2.u32 	[%rd2], {%r97, %r96};
	{ // callseq 11, 0
	.param .b64 param0;
	st.param.b64 	[param0], %rd19;
	.param .b64 param1;
	st.param.b64 	[param1], %rd17;
	.param .b32 retval0;
	call.uni (retval0), 
	vprintf, 
	(
	param0, 
	param1
	);
	ld.param.b32 	%r98, [retval0];
	} // callseq 11
	ld.global.u32 	%r100, [%rd76+16];
	add.s32 	%r101, %r196, 12;
	st.local.v2.u32 	[%rd2], {%r101, %r100};
	{ // callseq 12, 0
	.param .b64 param0;
	st.param.b64 	[param0], %rd19;
	.param .b64 param1;
	st.param.b64 	[param1], %rd17;
	.param .b32 retval0;
	call.uni (retval0), 
	vprintf, 
	(
	param0, 
	param1
	);
	ld.param.b32 	%r102, [retval0];
	} // callseq 12
	ld.global.u32 	%r104, [%rd76+20];
	add.s32 	%r105, %r196, 13;
	st.local.v2.u32 	[%rd2], {%r105, %r104};
	{ // callseq 13, 0
	.param .b64 param0;
	st.param.b64 	[param0], %rd19;
	.param .b64 param1;
	st.param.b64 	[param1], %rd17;
	.param .b32 retval0;
	call.uni (retval0), 
	vprintf, 
	(
	param0, 
	param1
	);
	ld.param.b32 	%r106, [retval0];
	} // callseq 13
	ld.global.u32 	%r108, [%rd76+24];
	add.s32 	%r109, %r196, 14;
	st.local.v2.u32 	[%rd2], {%r109, %r108};
	{ // callseq 14, 0
	.param .b64 param0;
	st.param.b64 	[param0], %rd19;
	.param .b64 param1;
	st.param.b64 	[param1], %rd17;
	.param .b32 retval0;
	call.uni (retval0), 
	vprintf, 
	(
	param0, 
	param1
	);
	ld.param.b32 	%r110, [retval0];
	} // callseq 14
	ld.global.u32 	%r112, [%rd76+28];
	add.s32 	%r113, %r196, 15;
	st.local.v2.u32 	[%rd2], {%r113, %r112};
	{ // callseq 15, 0
	.param .b64 param0;
	st.param.b64 	[param0], %rd19;
	.param .b64 param1;
	st.param.b64 	[param1], %rd17;
	.param .b32 retval0;
	call.uni (retval0), 
	vprintf, 
	(
	param0, 
	param1
	);
	ld.param.b32 	%r114, [retval0];
	} // callseq 15
	add.s64 	%rd76, %rd76, 64;
	add.s32 	%r196, %r196, 16;
	setp.ne.s32 	%p6, %r196, %r198;
	@%p6 bra 	$L__BB0_4;
$L__BB0_5:
	setp.eq.s32 	%p7, %r2, 0;
	@%p7 bra 	$L__BB0_14;
	and.b32  	%r7, %r44, 7;
	setp.lt.u32 	%p8, %r2, 8;
	@%p8 bra 	$L__BB0_8;
	mul.wide.u32 	%rd21, %r198, 4;
	add.s64 	%rd22, %rd1, %rd21;
	ld.global.u32 	%r116, [%rd22];
	st.local.v2.u32 	[%rd2], {%r198, %r116};
	mov.u64 	%rd23, $str;
	cvta.global.u64 	%rd24, %rd23;
	add.u64 	%rd25, %SP, 0;
	{ // callseq 16, 0
	.param .b64 param0;
	st.param.b64 	[param0], %rd24;
	.param .b64 param1;
	st.param.b64 	[param1], %rd25;
	.param .b32 retval0;
	call.uni (retval0), 
	vprintf, 
	(
	param0, 
	param1
	);
	ld.param.b32 	%r117, [retval0];
	} // callseq 16
	add.s32 	%r119, %r198, 1;
	ld.global.u32 	%r120, [%rd22+4];
	st.local.v2.u32 	[%rd2], {%r119, %r120};
	{ // callseq 17, 0
	.param .b64 param0;
	st.param.b64 	[param0], %rd24;
	.param .b64 param1;
	st.param.b64 	[param1], %rd25;
	.param .b32 retval0;
	call.uni (retval0), 
	vprintf, 
	(
	param0, 
	param1
	);
	ld.param.b32 	%r121, [retval0];
	} // callseq 17
	add.s32 	%r123, %r198, 2;
	ld.global.u32 	%r124, [%rd22+8];
	st.local.v2.u32 	[%rd2], {%r123, %r124};
	{ // callseq 18, 0
	.param .b64 param0;
	st.param.b64 	[param0], %rd24;
	.param .b64 param1;
	st.param.b64 	[param1], %rd25;
	.param .b32 retval0;
	call.uni (retval0), 
	vprintf, 
	(
	param0, 
	param1
	);
	ld.param.b32 	%r125, [retval0];
	} // callseq 18
	add.s32 	%r127, %r198, 3;
	ld.global.u32 	%r128, [%rd22+12];
	st.local.v2.u32 	[%rd2], {%r127, %r128};
	{ // callseq 19, 0
	.param .b64 param0;
	st.param.b64 	[param0], %rd24;
	.param .b64 param1;
	st.param.b64 	[param1], %rd25;
	.param .b32 retval0;
	call.uni (retval0), 
	vprintf, 
	(
	param0, 
	param1
	);
	ld.param.b32 	%r129, [retval0];
	} // callseq 19
	add.s32 	%r131, %r198, 4;
	ld.global.u32 	%r132, [%rd22+16];
	st.local.v2.u32 	[%rd2], {%r131, %r132};
	{ // callseq 20, 0
	.param .b64 param0;
	st.param.b64 	[param0], %rd24;
	.param .b64 param1;
	st.param.b64 	[param1], %rd25;
	.param .b32 retval0;
	call.uni (retval0), 
	vprintf, 
	(
	param0, 
	param1
	);
	ld.param.b32 	%r133, [retval0];
	} // callseq 20
	add.s32 	%r135, %r198, 5;
	ld.global.u32 	%r136, [%rd22+20];
	st.local.v2.u32 	[%rd2], {%r135, %r136};
	{ // callseq 21, 0
	.param .b64 param0;
	st.param.b64 	[param0], %rd24;
	.param .b64 param1;
	st.param.b64 	[param1], %rd25;
	.param .b32 retval0;
	call.uni (retval0), 
	vprintf, 
	(
	param0, 
	param1
	);
	ld.param.b32 	%r137, [retval0];
	} // callseq 21
	add.s32 	%r139, %r198, 6;
	ld.global.u32 	%r140, [%rd22+24];
	st.local.v2.u32 	[%rd2], {%r139, %r140};
	{ // callseq 22, 0
	.param .b64 param0;
	st.param.b64 	[param0], %rd24;
	.param .b64 param1;
	st.param.b64 	[param1], %rd25;
	.param .b32 retval0;
	call.uni (retval0), 
	vprintf, 
	(
	param0, 
	param1
	);
	ld.param.b32 	%r141, [retval0];
	} // callseq 22
	add.s32 	%r143, %r198, 7;
	ld.global.u32 	%r144, [%rd22+28];
	st.local.v2.u32 	[%rd2], {%r143, %r144};
	{ // callseq 23, 0
	.param .b64 param0;
	st.param.b64 	[param0], %rd24;
	.param .b64 param1;
	st.param.b64 	[param1], %rd25;
	.param .b32 retval0;
	call.uni (retval0), 
	vprintf, 
	(
	param0, 
	param1
	);
	ld.param.b32 	%r145, [retval0];
	} // callseq 23
	add.s32 	%r198, %r198, 8;
$L__BB0_8:
	setp.eq.s32 	%p9, %r7, 0;
	@%p9 bra 	$L__BB0_14;
	and.b32  	%r10, %r44, 3;
	setp.lt.u32 	%p10, %r7, 4;
	@%p10 bra 	$L__BB0_11;
	mul.wide.u32 	%rd26, %r198, 4;
	add.s64 	%rd27, %rd1, %rd26;
	ld.global.u32 	%r147, [%rd27];
	st.local.v2.u32 	[%rd2], {%r198, %r147};
	mov.u64 	%rd28, $str;
	cvta.global.u64 	%rd29, %rd28;
	add.u64 	%rd30, %SP, 0;
	{ // callseq 24, 0
	.param .b64 param0;
	st.param.b64 	[param0], %rd29;
	.param .b64 param1;
	st.param.b64 	[param1], %rd30;
	.param .b32 retval0;
	call.uni (retval0), 
	vprintf, 
	(
	param0, 
	param1
	);
	ld.param.b32 	%r148, [retval0];
	} // callseq 24
	add.s32 	%r150, %r198, 1;
	ld.global.u32 	%r151, [%rd27+4];
	st.local.v2.u32 	[%rd2], {%r150, %r151};
	{ // callseq 25, 0
	.param .b64 param0;
	st.param.b64 	[param0], %rd29;
	.param .b64 param1;
	st.param.b64 	[param1], %rd30;
	.param .b32 retval0;
	call.uni (retval0), 
	vprintf, 
	(
	param0, 
	param1
	);
	ld.param.b32 	%r152, [retval0];
	} // callseq 25
	add.s32 	%r154, %r198, 2;
	ld.global.u32 	%r155, [%rd27+8];
	st.local.v2.u32 	[%rd2], {%r154, %r155};
	{ // callseq 26, 0
	.param .b64 param0;
	st.param.b64 	[param0], %rd29;
	.param .b64 param1;
	st.param.b64 	[param1], %rd30;
	.param .b32 retval0;
	call.uni (retval0), 
	vprintf, 
	(
	param0, 
	param1
	);
	ld.param.b32 	%r156, [retval0];
	} // callseq 26
	add.s32 	%r158, %r198, 3;
	ld.global.u32 	%r159, [%rd27+12];
	st.local.v2.u32 	[%rd2], {%r158, %r159};
	{ // callseq 27, 0
	.param .b64 param0;
	st.param.b64 	[param0], %rd29;
	.param .b64 param1;
	st.param.b64 	[param1], %rd30;
	.param .b32 retval0;
	call.uni (retval0), 
	vprintf, 
	(
	param0, 
	param1
	);
	ld.param.b32 	%r160, [retval0];
	} // callseq 27
	add.s32 	%r198, %r198, 4;
$L__BB0_11:
	setp.eq.s32 	%p11, %r10, 0;
	@%p11 bra 	$L__BB0_14;
	mul.wide.u32 	%rd31, %r198, 4;
	add.s64 	%rd77, %rd1, %rd31;
	neg.s32 	%r200, %r10;
	mov.u64 	%rd32, $str;
	add.u64 	%rd34, %SP, 0;
$L__BB0_13:
	.pragma "nounroll";
	ld.global.u32 	%r162, [%rd77];
	st.local.v2.u32 	[%rd2], {%r198, %r162};
	cvta.global.u64 	%rd33, %rd32;
	{ // callseq 28, 0
	.param .b64 param0;
	st.param.b64 	[param0], %rd33;
	.param .b64 param1;
	st.param.b64 	[param1], %rd34;
	.param .b32 retval0;
	call.uni (retval0), 
	vprintf, 
	(
	param0, 
	param1
	);
	ld.param.b32 	%r163, [retval0];
	} // callseq 28
	add.s32 	%r198, %r198, 1;
	add.s64 	%rd77, %rd77, 4;
	add.s32 	%r200, %r200, 1;
	setp.ne.s32 	%p12, %r200, 0;
	@%p12 bra 	$L__BB0_13;
$L__BB0_14:
	add.s32 	%r18, %r44, -1;
	shr.u32 	%r165, %r44, 31;
	add.s32 	%r166, %r44, %r165;
	shr.s32 	%r206, %r166, 1;
	mul.wide.s32 	%rd35, %r206, 4;
	add.s64 	%rd36, %rd1, %rd35;
	ld.global.u32 	%r202, [%rd36];
	setp.eq.s32 	%p13, %r202, %r1;
	@%p13 bra 	$L__BB0_19;
	mov.b32 	%r205, 0;
	mov.u32 	%r203, %r206;
	mov.u32 	%r204, %r18;
$L__BB0_16:
	setp.ge.s32 	%p14, %r202, %r1;
	@%p14 bra 	$L__BB0_18;
	mul.wide.s32 	%rd37, %r203, 4;
	add.s64 	%rd38, %rd1, %rd37;
	ld.global.u32 	%r168, [%rd38+4];
	setp.gt.s32 	%p15, %r168, %r1;
	mov.u32 	%r206, %r203;
	@%p15 bra 	$L__BB0_19;
$L__BB0_18:
	setp.ge.s32 	%p16, %r202, %r1;
	setp.ne.s32 	%p17, %r203, %r18;
	or.pred  	%p18, %p16, %p17;
	mov.u32 	%r206, %r18;
	@%p18 bra 	$L__BB0_22;
$L__BB0_19:
	add.s32 	%r176, %r44, -2;
	max.s32 	%r26, %r206, %r176;
$L__BB0_20:
	mov.u32 	%r209, %r206;
	setp.ne.s32 	%p21, %r209, %r26;
	@%p21 bra 	$L__BB0_23;
	mul.wide.s32 	%rd43, %r26, 4;
	add.s64 	%rd44, %rd1, %rd43;
	ld.global.u32 	%r208, [%rd44];
	mov.u32 	%r209, %r26;
	bra.uni 	$L__BB0_24;
$L__BB0_22:
	setp.lt.s32 	%p19, %r202, %r1;
	shr.u32 	%r169, %r204, 31;
	add.s32 	%r170, %r204, %r169;
	shr.s32 	%r171, %r170, 1;
	selp.b32 	%r205, %r203, %r205, %p19;
	selp.b32 	%r204, %r204, %r171, %p19;
	shl.b32 	%r172, %r205, 1;
	add.s32 	%r173, %r172, %r204;
	shr.u32 	%r174, %r173, 31;
	add.s32 	%r175, %r173, %r174;
	shr.s32 	%r203, %r175, 1;
	mul.wide.s32 	%rd39, %r203, 4;
	add.s64 	%rd40, %rd1, %rd39;
	ld.global.u32 	%r202, [%rd40];
	setp.eq.s32 	%p20, %r202, %r1;
	mov.u32 	%r206, %r203;
	@%p20 bra 	$L__BB0_19;
	bra.uni 	$L__BB0_16;
$L__BB0_23:
	mul.wide.s32 	%rd41, %r209, 4;
	add.s64 	%rd42, %rd1, %rd41;
	ld.global.u32 	%r208, [%rd42];
	add.s32 	%r206, %r209, 1;
	ld.global.u32 	%r177, [%rd42+4];
	setp.eq.s32 	%p22, %r208, %r177;
	@%p22 bra 	$L__BB0_20;
$L__BB0_24:
	ld.param.u64 	%rd75, [_Z13GeneratePairsPiS_S_S_S_S_S_iiii_param_6];
	ld.param.u64 	%rd74, [_Z13GeneratePairsPiS_S_S_S_S_S_iiii_param_3];
	ld.param.u64 	%rd73, [_Z13GeneratePairsPiS_S_S_S_S_S_iiii_param_1];
	cvta.to.global.u64 	%rd45, %rd13;
	cvta.to.global.u64 	%rd46, %rd73;
	sub.s32 	%r37, %r1, %r208;
	shl.b32 	%r178, %r37, 1;
	cvta.to.global.u64 	%rd47, %rd74;
	mul.wide.s32 	%rd48, %r178, 4;
	add.s64 	%rd49, %rd47, %rd48;
	ld.global.u32 	%r38, [%rd49];
	ld.global.u32 	%r39, [%rd49+4];
	cvta.to.global.u64 	%rd50, %rd11;
	mul.wide.s32 	%rd51, %r209, 4;
	add.s64 	%rd9, %rd50, %rd51;
	ld.global.u32 	%r179, [%rd9];
	sub.s32 	%r180, %r38, %r46;
	add.s32 	%r181, %r180, %r179;
	mul.wide.s32 	%rd52, %r181, 4;
	add.s64 	%rd53, %rd46, %rd52;
	ld.global.u32 	%r40, [%rd53];
	sub.s32 	%r182, %r39, %r46;
	add.s32 	%r183, %r182, %r179;
	mul.wide.s32 	%rd54, %r183, 4;
	add.s64 	%rd55, %rd46, %rd54;
	ld.global.u32 	%r41, [%rd55];
	mul.lo.s32 	%r184, %r1, 3;
	mul.wide.s32 	%rd56, %r40, 4;
	add.s64 	%rd57, %rd45, %rd56;
	ld.global.u32 	%r185, [%rd57];
	mul.wide.s32 	%rd58, %r41, 4;
	add.s64 	%rd59, %rd45, %rd58;
	ld.global.u32 	%r186, [%rd59];
	add.s32 	%r42, %r209, %r45;
	mul.wide.s32 	%rd60, %r42, 4;
	add.s64 	%rd61, %rd45, %rd60;
	ld.global.u32 	%r187, [%rd61];
	add.s32 	%r188, %r185, %r186;
	add.s32 	%r189, %r188, %r187;
	add.s32 	%r43, %r189, -4;
	cvta.to.global.u64 	%rd62, %rd14;
	mul.wide.s32 	%rd63, %r1, 4;
	add.s64 	%rd64, %rd62, %rd63;
	st.global.u32 	[%rd64], %r43;
	cvta.to.global.u64 	%rd65, %rd75;
	mul.wide.s32 	%rd66, %r184, 4;
	add.s64 	%rd67, %rd65, %rd66;
	st.global.u32 	[%rd67], %r42;
	st.global.u32 	[%rd67+4], %r40;
	st.global.u32 	[%rd67+8], %r41;
	setp.ne.s32 	%p23, %r40, 149;
	setp.ne.s32 	%p24, %r41, 149;
	and.pred  	%p25, %p23, %p24;
	setp.ne.s32 	%p26, %r42, 149;
	and.pred  	%p27, %p26, %p25;
	@%p27 bra 	$L__BB0_26;
	st.local.v2.u32 	[%rd2], {%r43, %r40};
	st.local.v2.u32 	[%rd2+8], {%r41, %r42};
	mov.u64 	%rd68, $str$1;
	cvta.global.u64 	%rd69, %rd68;
	add.u64 	%rd70, %SP, 0;
	{ // callseq 29, 0
	.param .b64 param0;
	st.param.b64 	[param0], %rd69;
	.param .b64 param1;
	st.param.b64 	[param1], %rd70;
	.param .b32 retval0;
	call.uni (retval0), 
	vprintf, 
	(
	param0, 
	param1
	);
	ld.param.b32 	%r190, [retval0];
	} // callseq 29
	ld.global.u32 	%r192, [%rd9];
	ld.global.u32 	%r193, [%rd9+-4];
	st.local.v2.u32 	[%rd2], {%r192, %r193};
	st.local.v2.u32 	[%rd2+8], {%r46, %r38};
	st.local.v2.u32 	[%rd2+16], {%r39, %r37};
	mov.u64 	%rd71, $str$2;
	cvta.global.u64 	%rd72, %rd71;
	{ // callseq 30, 0
	.param .b64 param0;
	st.param.b64 	[param0], %rd72;
	.param .b64 param1;
	st.param.b64 	[param1], %rd70;
	.param .b32 retval0;
	call.uni (retval0), 
	vprintf, 
	(
	param0, 
	param1
	);
	ld.param.b32 	%r194, [retval0];
	} // callseq 30
$L__BB0_26:
	ret;

}
	// .globl	_Z25CountClusterExpectedForcePiS_S_Pfiii
.visible .entry _Z25CountClusterExpectedForcePiS_S_Pfiii(
	.param .u64 .ptr .align 1 _Z25CountClusterExpectedForcePiS_S_Pfiii_param_0,
	.param .u64 .ptr .align 1 _Z25CountClusterExpectedForcePiS_S_Pfiii_param_1,
	.param .u64 .ptr .align 1 _Z25CountClusterExpectedForcePiS_S_Pfiii_param_2,
	.param .u64 .ptr .align 1 _Z25CountClusterExpectedForcePiS_S_Pfiii_param_3,
	.param .u32 _Z25CountClusterExpectedForcePiS_S_Pfiii_param_4,
	.param .u32 _Z25CountClusterExpectedForcePiS_S_Pfiii_param_5,
	.param .u32 _Z25CountClusterExpectedForcePiS_S_Pfiii_param_6
)
{
	.reg .pred 	%p<2>;
	.reg .b32 	%r<9>;
	.reg .b32 	%f<7>;
	.reg .b64 	%rd<15>;

	ld.param.u64 	%rd1, [_Z25CountClusterExpectedForcePiS_S_Pfiii_param_0];
	ld.param.u64 	%rd2, [_Z25CountClusterExpectedForcePiS_S_Pfiii_param_1];
	ld.param.u64 	%rd3, [_Z25CountClusterExpectedForcePiS_S_Pfiii_param_2];
	ld.param.u64 	%rd4, [_Z25CountClusterExpectedForcePiS_S_Pfiii_param_3];
	ld.param.u32 	%r2, [_Z25CountClusterExpectedForcePiS_S_Pfiii_param_4];
	mov.u32 	%r3, %ntid.x;
	mov.u32 	%r4, %ctaid.x;
	mov.u32 	%r5, %tid.x;
	mad.lo.s32 	%r1, %r3, %r4, %r5;
	setp.ge.s32 	%p1, %r1, %r2;
	@%p1 bra 	$L__BB1_2;
	cvta.to.global.u64 	%rd5, %rd2;
	cvta.to.global.u64 	%rd6, %rd1;
	cvta.to.global.u64 	%rd7, %rd3;
	cvta.to.global.u64 	%rd8, %rd4;
	mul.wide.s32 	%rd9, %r1, 4;
	add.s64 	%rd10, %rd5, %rd9;
	ld.global.u32 	%r6, [%rd10];
	add.s64 	%rd11, %rd6, %rd9;
	ld.global.u32 	%r7, [%rd11];
	mul.wide.s32 	%rd12, %r6, 4;
	add.s64 	%rd13, %rd7, %rd12;
	ld.global.u32 	%r8, [%rd13];
	cvt.rn.f32.s32 	%f1, %r7;
	cvt.rn.f32.s32 	%f2, %r8;
	div.rn.f32 	%f3, %f1, %f2;
	lg2.approx.f32 	%f4, %f3;
	mul.f32 	%f5, %f4, 0fBF317218;
	mul.f32 	%f6, %f5, %f3;
	add.s64 	%rd14, %rd8, %rd9;
	st.global.f32 	[%rd14], %f6;
$L__BB1_2:
	ret;

}


// ===== COMPILED SASS (sm_100) =====

	.target	sm_100

	.elftype	@"ET_EXEC"


//--------------------- .note.nv.tkinfo           --------------------------
	.section	.note.nv.tkinfo,"",@"SHT_NOTE"
	.sectionflags	@"SHF_NOTE_NV_TKINFO"
	.tkinfo
        /*0018*/ 	.word	0x00000002
        /*0030*/ 	.string	""
        /*0030*/ 	.string	"ptxas"
        /*0030*/ 	.string	"Cuda compilation tools, release 13.0, V13.0.88"
        /*0030*/ 	.string	"Build cuda_13.0.r13.0/compiler.36424714_0"
        /*0030*/ 	.string	"-arch sm_100 -m 64 "



//--------------------- .note.nv.cuinfo           --------------------------
	.section	.note.nv.cuinfo,"",@"SHT_NOTE"
	.sectionflags	@"SHF_NOTE_NV_CUINFO"
        /*0018*/ 	.short	0x0002
        /*001a*/ 	.short	0x0064
        /*001c*/ 	.short	0x0082
	.zero		2


//--------------------- .nv.info                  --------------------------
	.section	.nv.info,"",@"SHT_CUDA_INFO"
	.align	4


	//----- nvinfo : EIATTR_REGCOUNT
	.align		4
        /*0000*/ 	.byte	0x04, 0x2f
        /*0002*/ 	.short	(.L_4 - .L_3)
	.align		4
.L_3:
        /*0004*/ 	.word	index@(_Z13GeneratePairsPiS_S_S_S_S_S_iiii)
        /*0008*/ 	.word	0x0000001e


	//----- nvinfo : EIATTR_FRAME_SIZE
	.align		4
.L_4:
        /*000c*/ 	.byte	0x04, 0x11
        /*000e*/ 	.short	(.L_6 - .L_5)
	.align		4
.L_5:
        /*0010*/ 	.word	index@(_Z13GeneratePairsPiS_S_S_S_S_S_iiii)
        /*0014*/ 	.word	0x00000018


	//----- nvinfo : EIATTR_REGCOUNT
	.align		4
.L_6:
        /*0018*/ 	.byte	0x04, 0x2f
        /*001a*/ 	.short	(.L_8 - .L_7)
	.align		4
.L_7:
        /*001c*/ 	.word	index@(_Z25CountClusterExpectedForcePiS_S_Pfiii)
        /*0020*/ 	.word	0x00000010


	//----- nvinfo : EIATTR_FRAME_SIZE
	.align		4
.L_8:
        /*0024*/ 	.byte	0x04, 0x11
        /*0026*/ 	.short	(.L_10 - .L_9)
	.align		4
.L_9:
        /*0028*/ 	.word	index@($__internal_0_$__cuda_sm3x_div_rn_noftz_f32_slowpath)
        /*002c*/ 	.word	0x00000000


	//----- nvinfo : EIATTR_FRAME_SIZE
	.align		4
.L_10:
        /*0030*/ 	.byte	0x04, 0x11
        /*0032*/ 	.short	(.L_12 - .L_11)
	.align		4
.L_11:
        /*0034*/ 	.word	index@(_Z25CountClusterExpectedForcePiS_S_Pfiii)
        /*0038*/ 	.word	0x00000000


	//----- nvinfo : EIATTR_MIN_STACK_SIZE
	.align		4
.L_12:
        /*003c*/ 	.byte	0x04, 0x12
        /*003e*/ 	.short	(.L_14 - .L_13)
	.align		4
.L_13:
        /*0040*/ 	.word	index@(_Z25CountClusterExpectedForcePiS_S_Pfiii)
        /*0044*/ 	.word	0x00000000


	//----- nvinfo : EIATTR_MIN_STACK_SIZE
	.align		4
.L_14:
        /*0048*/ 	.byte	0x04, 0x12
        /*004a*/ 	.short	(.L_16 - .L_15)
	.align		4
.L_15:
        /*004c*/ 	.word	index@(_Z13GeneratePairsPiS_S_S_S_S_S_iiii)
        /*0050*/ 	.word	0x00000018
.L_16:


//--------------------- .nv.compat                --------------------------
	.section	.nv.compat,"",@"SHT_CUDA_COMPAT_INFO"
	.align	4
        /*0000*/ 	.byte	0x02, 0x09, 0x00, 0x00, 0x02, 0x02, 0x01, 0x00, 0x02, 0x05, 0x05, 0x00, 0x03, 0x07, 0x01, 0x01
        /*0010*/ 	.byte	0x02, 0x03, 0x00, 0x00, 0x02, 0x06, 0x01, 0x00, 0x04, 0x0b, 0x08, 0x00, 0x01, 0x00, 0x00, 0x00
        /*0020*/ 	.byte	0x00, 0x00, 0x00, 0x00


//--------------------- .nv.info._Z25CountClusterExpectedForcePiS_S_Pfiii --------------------------
	.section	.nv.info._Z25CountClusterExpectedForcePiS_S_Pfiii,"",@"SHT_CUDA_INFO"
	.sectionflags	@""
	.align	4


	//----- nvinfo : EIATTR_CUDA_API_VERSION
	.align		4
        /*0000*/ 	.byte	0x04, 0x37
        /*0002*/ 	.short	(.L_18 - .L_17)
.L_17:
        /*0004*/ 	.word	0x00000082


	//----- nvinfo : EIATTR_KPARAM_INFO
	.align		4
.L_18:
        /*0008*/ 	.byte	0x04, 0x17
        /*000a*/ 	.short	(.L_20 - .L_19)
.L_19:
        /*000c*/ 	.word	0x00000000
        /*0010*/ 	.short	0x0006
        /*0012*/ 	.short	0x0028
        /*0014*/ 	.byte	0x00, 0xf0, 0x11, 0x00


	//----- nvinfo : EIATTR_KPARAM_INFO
	.align		4
.L_20:
        /*0018*/ 	.byte	0x04, 0x17
        /*001a*/ 	.short	(.L_22 - .L_21)
.L_21:
        /*001c*/ 	.word	0x00000000
        /*0020*/ 	.short	0x0005
        /*0022*/ 	.short	0x0024
        /*0024*/ 	.byte	0x00, 0xf0, 0x11, 0x00


	//----- nvinfo : EIATTR_KPARAM_INFO
	.align		4
.L_22:
        /*0028*/ 	.byte	0x04, 0x17
        /*002a*/ 	.short	(.L_24 - .L_23)
.L_23:
        /*002c*/ 	.word	0x00000000
        /*0030*/ 	.short	0x0004
        /*0032*/ 	.short	0x0020
        /*0034*/ 	.byte	0x00, 0xf0, 0x11, 0x00


	//----- nvinfo : EIATTR_KPARAM_INFO
	.align		4
.L_24:
        /*0038*/ 	.byte	0x04, 0x17
        /*003a*/ 	.short	(.L_26 - .L_25)
.L_25:
        /*003c*/ 	.word	0x00000000
        /*0040*/ 	.short	0x0003
        /*0042*/ 	.short	0x0018
        /*0044*/ 	.byte	0x00, 0xf5, 0x21, 0x00


	//----- nvinfo : EIATTR_KPARAM_INFO
	.align		4
.L_26:
        /*0048*/ 	.byte	0x04, 0x17
        /*004a*/ 	.short	(.L_28 - .L_27)
.L_27:
        /*004c*/ 	.word	0x00000000
        /*0050*/ 	.short	0x0002
        /*0052*/ 	.short	0x0010
        /*0054*/ 	.byte	0x00, 0xf5, 0x21, 0x00


	//----- nvinfo : EIATTR_KPARAM_INFO
	.align		4
.L_28:
        /*0058*/ 	.byte	0x04, 0x17
        /*005a*/ 	.short	(.L_30 - .L_29)
.L_29:
        /*005c*/ 	.word	0x00000000
        /*0060*/ 	.short	0x0001
        /*0062*/ 	.short	0x0008
        /*0064*/ 	.byte	0x00, 0xf5, 0x21, 0x00


	//----- nvinfo : EIATTR_KPARAM_INFO
	.align		4
.L_30:
        /*0068*/ 	.byte	0x04, 0x17
        /*006a*/ 	.short	(.L_32 - .L_31)
.L_31:
        /*006c*/ 	.word	0x00000000
        /*0070*/ 	.short	0x0000
        /*0072*/ 	.short	0x0000
        /*0074*/ 	.byte	0x00, 0xf5, 0x21, 0x00


	//----- nvinfo : EIATTR_SPARSE_MMA_MASK
	.align		4
.L_32:
        /*0078*/ 	.byte	0x03, 0x50
        /*007a*/ 	.short	0x0000


	//----- nvinfo : EIATTR_MAXREG_COUNT
	.align		4
        /*007c*/ 	.byte	0x03, 0x1b
        /*007e*/ 	.short	0x00ff


	//----- nvinfo : EIATTR_MERCURY_ISA_VERSION
	.align		4
        /*0080*/ 	.byte	0x03, 0x5f
        /*0082*/ 	.short	0x0101


	//----- nvinfo : EIATTR_VRC_CTA_INIT_COUNT
	.align		4
        /*0084*/ 	.byte	0x02, 0x4a
	.zero		1
	.zero		1


	//----- nvinfo : EIATTR_EXIT_INSTR_OFFSETS
	.align		4
        /*0088*/ 	.byte	0x04, 0x1c
        /*008a*/ 	.short	(.L_34 - .L_33)


	//   ....[0]....
.L_33:
        /*008c*/ 	.word	0x00000070


	//   ....[1]....
        /*0090*/ 	.word	0x000002b0


	//----- nvinfo : EIATTR_CRS_STACK_SIZE
	.align		4
.L_34:
        /*0094*/ 	.byte	0x04, 0x1e
        /*0096*/ 	.short	(.L_36 - .L_35)
.L_35:
        /*0098*/ 	.word	0x00000000


	//----- nvinfo : EIATTR_CBANK_PARAM_SIZE
	.align		4
.L_36:
        /*009c*/ 	.byte	0x03, 0x19
        /*009e*/ 	.short	0x002c


	//----- nvinfo : EIATTR_PARAM_CBANK
	.align		4
        /*00a0*/ 	.byte	0x04, 0x0a
        /*00a2*/ 	.short	(.L_38 - .L_37)
	.align		4
.L_37:
        /*00a4*/ 	.word	index@(.nv.constant0._Z25CountClusterExpectedForcePiS_S_Pfiii)
        /*00a8*/ 	.short	0x0380
        /*00aa*/ 	.short	0x002c


	//----- nvinfo : EIATTR_SW_WAR
	.align		4
.L_38:
        /*00ac*/ 	.byte	0x04, 0x36
        /*00ae*/ 	.short	(.L_40 - .L_39)
.L_39:
        /*00b0*/ 	.word	0x00000008
.L_40:


//--------------------- .nv.info._Z13GeneratePairsPiS_S_S_S_S_S_iiii --------------------------
	.section	.nv.info._Z13GeneratePairsPiS_S_S_S_S_S_iiii,"",@"SHT_CUDA_INFO"
	.sectionflags	@""
	.align	4


	//----- nvinfo : EIATTR_CUDA_API_VERSION
	.align		4
        /*0000*/ 	.byte	0x04, 0x37
        /*0002*/ 	.short	(.L_42 - .L_41)
.L_41:
        /*0004*/ 	.word	0x00000082


	//----- nvinfo : EIATTR_KPARAM_INFO
	.align		4
.L_42:
        /*0008*/ 	.byte	0x04, 0x17
        /*000a*/ 	.short	(.L_44 - .L_43)
.L_43:
        /*000c*/ 	.word	0x00000000
        /*0010*/ 	.short	0x000a
        /*0012*/ 	.short	0x0044
        /*0014*/ 	.byte	0x00, 0xf0, 0x11, 0x00


	//----- nvinfo : EIATTR_KPARAM_INFO
	.align		4
.L_44:
        /*0018*/ 	.byte	0x04, 0x17
        /*001a*/ 	.short	(.L_46 - .L_45)
.L_45:
        /*001c*/ 	.word	0x00000000
        /*0020*/ 	.short	0x0009
        /*0022*/ 	.short	0x0040
        /*0024*/ 	.byte	0x00, 0xf0, 0x11, 0x00


	//----- nvinfo : EIATTR_KPARAM_INFO
	.align		4
.L_46:
        /*0028*/ 	.byte	0x04, 0x17
        /*002a*/ 	.short	(.L_48 - .L_47)
.L_47:
        /*002c*/ 	.word	0x00000000
        /*0030*/ 	.short	0x0008
        /*0032*/ 	.short	0x003c
        /*0034*/ 	.byte	0x00, 0xf0, 0x11, 0x00


	//----- nvinfo : EIATTR_KPARAM_INFO
	.align		4
.L_48:
        /*0038*/ 	.byte	0x04, 0x17
        /*003a*/ 	.short	(.L_50 - .L_49)
.L_49:
        /*003c*/ 	.word	0x00000000
        /*0040*/ 	.short	0x0007
        /*0042*/ 	.short	0x0038
        /*0044*/ 	.byte	0x00, 0xf0, 0x11, 0x00


	//----- nvinfo : EIATTR_KPARAM_INFO
	.align		4
.L_50:
        /*0048*/ 	.byte	0x04, 0x17
        /*004a*/ 	.short	(.L_52 - .L_51)
.L_51:
        /*004c*/ 	.word	0x00000000
        /*0050*/ 	.short	0x0006
        /*0052*/ 	.short	0x0030
        /*0054*/ 	.byte	0x00, 0xf5, 0x21, 0x00


	//----- nvinfo : EIATTR_KPARAM_INFO
	.align		4
.L_52:
        /*0058*/ 	.byte	0x04, 0x17
        /*005a*/ 	.short	(.L_54 - .L_53)
.L_53:
        /*005c*/ 	.word	0x00000000
        /*0060*/ 	.short	0x0005
        /*0062*/ 	.short	0x0028
        /*0064*/ 	.byte	0x00, 0xf5, 0x21, 0x00


	//----- nvinfo : EIATTR_KPARAM_INFO
	.align		4
.L_54:
        /*0068*/ 	.byte	0x04, 0x17
        /*006a*/ 	.short	(.L_56 - .L_55)
.L_55:
        /*006c*/ 	.word	0x00000000
        /*0070*/ 	.short	0x0004
        /*0072*/ 	.short	0x0020
        /*0074*/ 	.byte	0x00, 0xf5, 0x21, 0x00


	//----- nvinfo : EIATTR_KPARAM_INFO
	.align		4
.L_56:
        /*0078*/ 	.byte	0x04, 0x17
        /*007a*/ 	.short	(.L_58 - .L_57)
.L_57:
        /*007c*/ 	.word	0x00000000
        /*0080*/ 	.short	0x0003
        /*0082*/ 	.short	0x0018
        /*0084*/ 	.byte	0x00, 0xf5, 0x21, 0x00


	//----- nvinfo : EIATTR_KPARAM_INFO
	.align		4
.L_58:
        /*0088*/ 	.byte	0x04, 0x17
        /*008a*/ 	.short	(.L_60 - .L_59)
.L_59:
        /*008c*/ 	.word	0x00000000
        /*0090*/ 	.short	0x0002
        /*0092*/ 	.short	0x0010
        /*0094*/ 	.byte	0x00, 0xf5, 0x21, 0x00


	//----- nvinfo : EIATTR_KPARAM_INFO
	.align		4
.L_60:
        /*0098*/ 	.byte	0x04, 0x17
        /*009a*/ 	.short	(.L_62 - .L_61)
.L_61:
        /*009c*/ 	.word	0x00000000
        /*00a0*/ 	.short	0x0001
        /*00a2*/ 	.short	0x0008
        /*00a4*/ 	.byte	0x00, 0xf5, 0x21, 0x00


	//----- nvinfo : EIATTR_KPARAM_INFO
	.align		4
.L_62:
        /*00a8*/ 	.byte	0x04, 0x17
        /*00aa*/ 	.short	(.L_64 - .L_63)
.L_63:
        /*00ac*/ 	.word	0x00000000
        /*00b0*/ 	.short	0x0000
        /*00b2*/ 	.short	0x0000
        /*00b4*/ 	.byte	0x00, 0xf5, 0x21, 0x00


	//----- nvinfo : EIATTR_SPARSE_MMA_MASK
	.align		4
.L_64:
        /*00b8*/ 	.byte	0x03, 0x50
        /*00ba*/ 	.short	0x0000


	//----- nvinfo : EIATTR_MAXREG_COUNT
	.align		4
        /*00bc*/ 	.byte	0x03, 0x1b
        /*00be*/ 	.short	0x00ff


	//----- nvinfo : EIATTR_EXTERNS
	.align		4
        /*00c0*/ 	.byte	0x04, 0x0f
        /*00c2*/ 	.short	(.L_66 - .L_65)


	//   ....[0]....
	.align		4
.L_65:
        /*00c4*/ 	.word	index@(vprintf)


	//----- nvinfo : EIATTR_MERCURY_ISA_VERSION
	.align		4
.L_66:
        /*00c8*/ 	.byte	0x03, 0x5f
        /*00ca*/ 	.short	0x0101


	//----- nvinfo : EIATTR_VRC_CTA_INIT_COUNT
	.align		4
        /*00cc*/ 	.byte	0x02, 0x4a
	.zero		1
	.zero		1


	//----- nvinfo : EIATTR_SYSCALL_OFFSETS
	.align		4
        /*00d0*/ 	.byte	0x04, 0x46
        /*00d2*/ 	.short	(.L_68 - .L_67)


	//   ....[0]....
.L_67:
        /*00d4*/ 	.word	0x00000290


	//   ....[1]....
        /*00d8*/ 	.word	0x00000340


	//   ....[2]....
        /*00dc*/ 	.word	0x000003f0


	//   ....[3]....
        /*00e0*/ 	.word	0x000004a0


	//   ....[4]....
        /*00e4*/ 	.word	0x00000550


	//   ....[5]....
        /*00e8*/ 	.word	0x00000600


	//   ....[6]....
        /*00ec*/ 	.word	0x000006b0


	//   ....[7]....
        /*00f0*/ 	.word	0x00000760


	//   ....[8]....
        /*00f4*/ 	.word	0x00000810


	//   ....[9]....
        /*00f8*/ 	.word	0x000008c0


	//   ....[10]....
        /*00fc*/ 	.word	0x00000970


	//   ....[11]....
        /*0100*/ 	.word	0x00000a20


	//   ....[12]....
        /*0104*/ 	.word	0x00000ad0


	//   ....[13]....
        /*0108*/ 	.word	0x00000b80


	//   ....[14]....
        /*010c*/ 	.word	0x00000c30


	//   ....[15]....
        /*0110*/ 	.word	0x00000ce0


	//   ....[16]....
        /*0114*/ 	.word	0x00000e80


	//   ....[17]....
        /*0118*/ 	.word	0x00000f30


	//   ....[18]....
        /*011c*/ 	.word	0x00000fe0


	//   ....[19]....
        /*0120*/ 	.word	0x00001090


	//   ....[20]....
        /*0124*/ 	.word	0x00001140


	//   ....[21]....
        /*0128*/ 	.word	0x000011f0


	//   ....[22]....
        /*012c*/ 	.word	0x000012a0


	//   ....[23]....
        /*0130*/ 	.word	0x00001350


	//   ....[24]....
        /*0134*/ 	.word	0x000014a0


	//   ....[25]....
        /*0138*/ 	.word	0x00001550


	//   ....[26]....
        /*013c*/ 	.word	0x00001600


	//   ....[27]....
        /*0140*/ 	.word	0x000016b0


	//   ....[28]....
        /*0144*/ 	.word	0x000017f0


	//   ....[29]....
        /*0148*/ 	.word	0x00001f70


	//   ....[30]....
        /*014c*/ 	.word	0x00002050


	//----- nvinfo : EIATTR_EXIT_INSTR_OFFSETS
	.align		4
.L_68:
        /*0150*/ 	.byte	0x04, 0x1c
        /*0152*/ 	.short	(.L_70 - .L_69)


	//   ....[0]....
.L_69:
        /*0154*/ 	.word	0x000000c0


	//   ....[1]....
        /*0158*/ 	.word	0x00001ec0


	//   ....[2]....
        /*015c*/ 	.word	0x00002060


	//----- nvinfo : EIATTR_CRS_STACK_SIZE
	.align		4
.L_70:
        /*0160*/ 	.byte	0x04, 0x1e
        /*0162*/ 	.short	(.L_72 - .L_71)
.L_71:
        /*0164*/ 	.word	0x00000000


	//----- nvinfo : EIATTR_CBANK_PARAM_SIZE
	.align		4
.L_72:
        /*0168*/ 	.byte	0x03, 0x19
        /*016a*/ 	.short	0x0048


	//----- nvinfo : EIATTR_PARAM_CBANK
	.align		4
        /*016c*/ 	.byte	0x04, 0x0a
        /*016e*/ 	.short	(.L_74 - .L_73)
	.align		4
.L_73:
        /*0170*/ 	.word	index@(.nv.constant0._Z13GeneratePairsPiS_S_S_S_S_S_iiii)
        /*0174*/ 	.short	0x0380
        /*0176*/ 	.short	0x0048


	//----- nvinfo : EIATTR_SW_WAR
	.align		4
.L_74:
        /*0178*/ 	.byte	0x04, 0x36
        /*017a*/ 	.short	(.L_76 - .L_75)
.L_75:
        /*017c*/ 	.word	0x00000008
.L_76:


//--------------------- .nv.callgraph             --------------------------
	.section	.nv.callgraph,"",@"SHT_CUDA_CALLGRAPH"
	.align	4
	.sectionentsize	8
	.align		4
        /*0000*/ 	.word	0x00000000
	.align		4
        /*0004*/ 	.word	0xffffffff
	.align		4
        /*0008*/ 	.word	index@(_Z13GeneratePairsPiS_S_S_S_S_S_iiii)
	.align		4
        /*000c*/ 	.word	index@(vprintf)
	.align		4
        /*0010*/ 	.word	0x00000000
	.align		4
        /*0014*/ 	.word	0xfffffffe
	.align		4
        /*0018*/ 	.word	0x00000000
	.align		4
        /*001c*/ 	.word	0xfffffffd
	.align		4
        /*0020*/ 	.word	0x00000000
	.align		4
        /*0024*/ 	.word	0xfffffffc


//--------------------- .nv.constant4             --------------------------
	.section	.nv.constant4,"a",@progbits
	.align	8
	.align		8
.nv.constant4:
        /*0000*/ 	.dword	$str
	.align		8
        /*0008*/ 	.dword	$str$1
	.align		8
        /*0010*/ 	.dword	$str$2
	.align		8
        /*0018*/ 	.dword	vprintf


//--------------------- .text._Z25CountClusterExpectedForcePiS_S_Pfiii --------------------------
	.section	.text._Z25CountClusterExpectedForcePiS_S_Pfiii,"ax",@progbits
	.align	128
        .global         _Z25CountClusterExpectedForcePiS_S_Pfiii
        .type           _Z25CountClusterExpectedForcePiS_S_Pfiii,@function
        .size           _Z25CountClusterExpectedForcePiS_S_Pfiii,(.L_x_62 - _Z25CountClusterExpectedForcePiS_S_Pfiii)
        .other          _Z25CountClusterExpectedForcePiS_S_Pfiii,@"STO_CUDA_ENTRY STV_DEFAULT"
_Z25CountClusterExpectedForcePiS_S_Pfiii:
.text._Z25CountClusterExpectedForcePiS_S_Pfiii:
[----:B------:R-:W-:Y:S01]  /*0000*/  LDC R1, c[0x0][0x37c] ;  /* 0x0000df00ff017b82 */ /* 0x000fe20000000800 */
[----:B------:R-:W0:Y:S01]  /*0010*/  S2R R2, SR_CTAID.X ;  /* 0x0000000000027919 */ /* 0x000e220000002500 */
[----:B------:R-:W0:Y:S01]  /*0020*/  LDCU UR4, c[0x0][0x360] ;  /* 0x00006c00ff0477ac */ /* 0x000e220008000800 */
[----:B------:R-:W0:Y:S01]  /*0030*/  S2R R3, SR_TID.X ;  /* 0x0000000000037919 */ /* 0x000e220000002100 */
[----:B------:R-:W1:Y:S01]  /*0040*/  LDCU UR5, c[0x0][0x3a0] ;  /* 0x00007400ff0577ac */ /* 0x000e620008000800 */
[----:B0-----:R-:W-:-:S05]  /*0050*/  IMAD R2, R2, UR4, R3 ;  /* 0x0000000402027c24 */ /* 0x001fca000f8e0203 */
[----:B-1----:R-:W-:-:S13]  /*0060*/  ISETP.GE.AND P0, PT, R2, UR5, PT ;  /* 0x0000000502007c0c */ /* 0x002fda000bf06270 */
[----:B------:R-:W-:Y:S05]  /*0070*/  @P0 EXIT ;  /* 0x000000000000094d */ /* 0x000fea0003800000 */
[----:B------:R-:W0:Y:S01]  /*0080*/  LDC.64 R4, c[0x0][0x388] ;  /* 0x0000e200ff047b82 */ /* 0x000e220000000a00 */
[----:B------:R-:W1:Y:S07]  /*0090*/  LDCU.64 UR4, c[0x0][0x358] ;  /* 0x00006b00ff0477ac */ /* 0x000e6e0008000a00 */
[----:B------:R-:W2:Y:S08]  /*00a0*/  LDC.64 R8, c[0x0][0x390] ;  /* 0x0000e400ff087b82 */ /* 0x000eb00000000a00 */
[----:B------:R-:W3:Y:S01]  /*00b0*/  LDC.64 R6, c[0x0][0x380] ;  /* 0x0000e000ff067b82 */ /* 0x000ee20000000a00 */
[----:B0-----:R-:W-:-:S06]  /*00c0*/  IMAD.WIDE R4, R2, 0x4, R4 ;  /* 0x0000000402047825 */ /* 0x001fcc00078e0204 */
[----:B-1----:R-:W2:Y:S01]  /*00d0*/  LDG.E R5, desc[UR4][R4.64] ;  /* 0x0000000404057981 */ /* 0x002ea2000c1e1900 */
[----:B---3--:R-:W-:-:S05]  /*00e0*/  IMAD.WIDE R6, R2, 0x4, R6 ;  /* 0x0000000402067825 */ /* 0x008fca00078e0206 */
[----:B------:R-:W3:Y:S01]  /*00f0*/  LDG.E R0, desc[UR4][R6.64] ;  /* 0x0000000406007981 */ /* 0x000ee2000c1e1900 */
[----:B--2---:R-:W-:-:S06]  /*0100*/  IMAD.WIDE R8, R5, 0x4, R8 ;  /* 0x0000000405087825 */ /* 0x004fcc00078e0208 */
[----:B------:R-:W2:Y:S01]  /*0110*/  LDG.E R8, desc[UR4][R8.64] ;  /* 0x0000000408087981 */ /* 0x000ea2000c1e1900 */
[----:B---3--:R-:W-:Y:S01]  /*0120*/  I2FP.F32.S32 R0, R0 ;  /* 0x0000000000007245 */ /* 0x008fe20000201400 */
[----:B------:R-:W-:Y:S01]  /*0130*/  BSSY.RECONVERGENT B0, `(.L_x_0) ;  /* 0x000000d000007945 */ /* 0x000fe20003800200 */
[----:B--2---:R-:W-:-:S04]  /*0140*/  I2FP.F32.S32 R3, R8 ;  /* 0x0000000800037245 */ /* 0x004fc80000201400 */
[----:B------:R-:W0:Y:S08]  /*0150*/  MUFU.RCP R10, R3 ;  /* 0x00000003000a7308 */ /* 0x000e300000001000 */
[----:B------:R-:W1:Y:S01]  /*0160*/  FCHK P0, R0, R3 ;  /* 0x0000000300007302 */ /* 0x000e620000000000 */
[----:B0-----:R-:W-:-:S04]  /*0170*/  FFMA R11, -R3, R10, 1 ;  /* 0x3f800000030b7423 */ /* 0x001fc8000000010a */
[----:B------:R-:W-:-:S04]  /*0180*/  FFMA R11, R10, R11, R10 ;  /* 0x0000000b0a0b7223 */ /* 0x000fc8000000000a */
[----:B------:R-:W-:-:S04]  /*0190*/  FFMA R4, R0, R11, RZ ;  /* 0x0000000b00047223 */ /* 0x000fc800000000ff */
[----:B------:R-:W-:-:S04]  /*01a0*/  FFMA R5, -R3, R4, R0 ;  /* 0x0000000403057223 */ /* 0x000fc80000000100 */
[----:B------:R-:W-:Y:S01]  /*01b0*/  FFMA R11, R11, R5, R4 ;  /* 0x000000050b0b7223 */ /* 0x000fe20000000004 */
[----:B-1----:R-:W-:Y:S06]  /*01c0*/  @!P0 BRA `(.L_x_1) ;  /* 0x00000000000c8947 */ /* 0x002fec0003800000 */
[----:B------:R-:W-:-:S07]  /*01d0*/  MOV R4, 0x1f0 ;  /* 0x000001f000047802 */ /* 0x000fce0000000f00 */
[----:B------:R-:W-:Y:S05]  /*01e0*/  CALL.REL.NOINC `($__internal_0_$__cuda_sm3x_div_rn_noftz_f32_slowpath) ;  /* 0x0000000000347944 */ /* 0x000fea0003c00000 */
[----:B------:R-:W-:-:S07]  /*01f0*/  IMAD.MOV.U32 R11, RZ, RZ, R0 ;  /* 0x000000ffff0b7224 */ /* 0x000fce00078e0000 */
.L_x_1:
[----:B------:R-:W-:Y:S05]  /*0200*/  BSYNC.RECONVERGENT B0 ;  /* 0x0000000000007941 */ /* 0x000fea0003800200 */
.L_x_0:
[C---:B------:R-:W-:Y:S01]  /*0210*/  FMUL R0, R11.reuse, 16777216 ;  /* 0x4b8000000b007820 */ /* 0x040fe20000400000 */
[----:B------:R-:W-:Y:S01]  /*0220*/  FSETP.GEU.AND P0, PT, |R11|, 1.175494350822287508e-38, PT ;  /* 0x008000000b00780b */ /* 0x000fe20003f0e200 */
[----:B------:R-:W0:Y:S03]  /*0230*/  LDC.64 R4, c[0x0][0x398] ;  /* 0x0000e600ff047b82 */ /* 0x000e260000000a00 */
[----:B------:R-:W-:-:S04]  /*0240*/  FSEL R0, R0, R11, !P0 ;  /* 0x0000000b00007208 */ /* 0x000fc80004000000 */
[----:B------:R-:W1:Y:S05]  /*0250*/  MUFU.LG2 R3, R0 ;  /* 0x0000000000037308 */ /* 0x000e6a0000000c00 */
[----:B-1----:R-:W-:-:S04]  /*0260*/  @!P0 FADD R3, R3, -24 ;  /* 0xc1c0000003038421 */ /* 0x002fc80000000000 */
[----:B------:R-:W-:Y:S01]  /*0270*/  FMUL R6, R3, -0.69314718246459960938 ;  /* 0xbf31721803067820 */ /* 0x000fe20000400000 */
[----:B0-----:R-:W-:-:S04]  /*0280*/  IMAD.WIDE R2, R2, 0x4, R4 ;  /* 0x0000000402027825 */ /* 0x001fc800078e0204 */
[----:B------:R-:W-:-:S05]  /*0290*/  FMUL R11, R6, R11 ;  /* 0x0000000b060b7220 */ /* 0x000fca0000400000 */
[----:B------:R-:W-:Y:S01]  /*02a0*/  STG.E desc[UR4][R2.64], R11 ;  /* 0x0000000b02007986 */ /* 0x000fe2000c101904 */
[----:B------:R-:W-:Y:S05]  /*02b0*/  EXIT ;  /* 0x000000000000794d */ /* 0x000fea0003800000 */
        .weak           $__internal_0_$__cuda_sm3x_div_rn_noftz_f32_slowpath
        .type           $__internal_0_$__cuda_sm3x_div_rn_noftz_f32_slowpath,@function
        .size           $__internal_0_$__cuda_sm3x_div_rn_noftz_f32_slowpath,(.L_x_62 - $__internal_0_$__cuda_sm3x_div_rn_noftz_f32_slowpath)
$__internal_0_$__cuda_sm3x_div_rn_noftz_f32_slowpath:
[--C-:B------:R-:W-:Y:S01]  /*02c0*/  SHF.R.U32.HI R6, RZ, 0x17, R3.reuse ;  /* 0x00000017ff067819 */ /* 0x100fe20000011603 */
[----:B------:R-:W-:Y:S01]  /*02d0*/  BSSY.RECONVERGENT B1, `(.L_x_2) ;  /* 0x0000064000017945 */ /* 0x000fe20003800200 */
[--C-:B------:R-:W-:Y:S01]  /*02e0*/  SHF.R.U32.HI R5, RZ, 0x17, R0.reuse ;  /* 0x00000017ff057819 */ /* 0x100fe20000011600 */
[----:B------:R-:W-:Y:S01]  /*02f0*/  IMAD.MOV.U32 R7, RZ, RZ, R0 ;  /* 0x000000ffff077224 */ /* 0x000fe200078e0000 */
[----:B------:R-:W-:Y:S01]  /*0300*/  LOP3.LUT R6, R6, 0xff, RZ, 0xc0, !PT ;  /* 0x000000ff06067812 */ /* 0x000fe200078ec0ff */
[----:B------:R-:W-:Y:S01]  /*0310*/  IMAD.MOV.U32 R8, RZ, RZ, R3 ;  /* 0x000000ffff087224 */ /* 0x000fe200078e0003 */
[----:B------:R-:W-:-:S03]  /*0320*/  LOP3.LUT R5, R5, 0xff, RZ, 0xc0, !PT ;  /* 0x000000ff05057812 */ /* 0x000fc600078ec0ff */
[----:B------:R-:W-:Y:S02]  /*0330*/  VIADD R11, R6, 0xffffffff ;  /* 0xffffffff060b7836 */ /* 0x000fe40000000000 */
[----:B------:R-:W-:-:S03]  /*0340*/  VIADD R10, R5, 0xffffffff ;  /* 0xffffffff050a7836 */ /* 0x000fc60000000000 */
[----:B------:R-:W-:-:S04]  /*0350*/  ISETP.GT.U32.AND P0, PT, R11, 0xfd, PT ;  /* 0x000000fd0b00780c */ /* 0x000fc80003f04070 */
[----:B------:R-:W-:-:S13]  /*0360*/  ISETP.GT.U32.OR P0, PT, R10, 0xfd, P0 ;  /* 0x000000fd0a00780c */ /* 0x000fda0000704470 */
[----:B------:R-:W-:Y:S01]  /*0370*/  @!P0 IMAD.MOV.U32 R9, RZ, RZ, RZ ;  /* 0x000000ffff098224 */ /* 0x000fe200078e00ff */
[----:B------:R-:W-:Y:S06]  /*0380*/  @!P0 BRA `(.L_x_3) ;  /* 0x00000000005c8947 */ /* 0x000fec0003800000 */
[----:B------:R-:W-:Y:S02]  /*0390*/  FSETP.GTU.FTZ.AND P0, PT, |R0|, +INF , PT ;  /* 0x7f8000000000780b */ /* 0x000fe40003f1c200 */
[----:B------:R-:W-:-:S04]  /*03a0*/  FSETP.GTU.FTZ.AND P1, PT, |R3|, +INF , PT ;  /* 0x7f8000000300780b */ /* 0x000fc80003f3c200 */
[----:B------:R-:W-:-:S13]  /*03b0*/  PLOP3.LUT P0, PT, P0, P1, PT, 0xf8, 0x8f ;  /* 0x00000000008f781c */ /* 0x000fda0000703f70 */
[----:B------:R-:W-:Y:S05]  /*03c0*/  @P0 BRA `(.L_x_4) ;  /* 0x00000004004c0947 */ /* 0x000fea0003800000 */
[----:B------:R-:W-:-:S13]  /*03d0*/  LOP3.LUT P0, RZ, R8, 0x7fffffff, R7, 0xc8, !PT ;  /* 0x7fffffff08ff7812 */ /* 0x000fda000780c807 */
[----:B------:R-:W-:Y:S05]  /*03e0*/  @!P0 BRA `(.L_x_5) ;  /* 0x00000004003c8947 */ /* 0x000fea0003800000 */
[C---:B------:R-:W-:Y:S02]  /*03f0*/  FSETP.NEU.FTZ.AND P2, PT, |R0|.reuse, +INF , PT ;  /* 0x7f8000000000780b */ /* 0x040fe40003f5d200 */
[----:B------:R-:W-:Y:S02]  /*0400*/  FSETP.NEU.FTZ.AND P1, PT, |R3|, +INF , PT ;  /* 0x7f8000000300780b */ /* 0x000fe40003f3d200 */
[----:B------:R-:W-:-:S11]  /*0410*/  FSETP.NEU.FTZ.AND P0, PT, |R0|, +INF , PT ;  /* 0x7f8000000000780b */ /* 0x000fd60003f1d200 */
[----:B------:R-:W-:Y:S05]  /*0420*/  @!P1 BRA !P2, `(.L_x_5) ;  /* 0x00000004002c9947 */ /* 0x000fea0005000000 */
[----:B------:R-:W-:-:S04]  /*0430*/  LOP3.LUT P2, RZ, R7, 0x7fffffff, RZ, 0xc0, !PT ;  /* 0x7fffffff07ff7812 */ /* 0x000fc8000784c0ff */
[----:B------:R-:W-:-:S13]  /*0440*/  PLOP3.LUT P1, PT, P1, P2, PT, 0x2f, 0xf2 ;  /* 0x0000000000f2781c */ /* 0x000fda0000f24577 */
[----:B------:R-:W-:Y:S05]  /*0450*/  @P1 BRA `(.L_x_6) ;  /* 0x0000000400181947 */ /* 0x000fea0003800000 */
[----:B------:R-:W-:-:S04]  /*0460*/  LOP3.LUT P1, RZ, R8, 0x7fffffff, RZ, 0xc0, !PT ;  /* 0x7fffffff08ff7812 */ /* 0x000fc8000782c0ff */
[----:B------:R-:W-:-:S13]  /*0470*/  PLOP3.LUT P0, PT, P0, P1, PT, 0x2f, 0xf2 ;  /* 0x0000000000f2781c */ /* 0x000fda0000702577 */
[----:B------:R-:W-:Y:S05]  /*0480*/  @P0 BRA `(.L_x_7) ;  /* 0x0000000400000947 */ /* 0x000fea0003800000 */
[----:B------:R-:W-:Y:S02]  /*0490*/  ISETP.GE.AND P0, PT, R10, RZ, PT ;  /* 0x000000ff0a00720c */ /* 0x000fe40003f06270 */
[----:B------:R-:W-:-:S11]  /*04a0*/  ISETP.GE.AND P1, PT, R11, RZ, PT ;  /* 0x000000ff0b00720c */ /* 0x000fd60003f26270 */
[----:B------:R-:W-:Y:S02]  /*04b0*/  @P0 IMAD.MOV.U32 R9, RZ, RZ, RZ ;  /* 0x000000ffff090224 */ /* 0x000fe400078e00ff */
[----:B------:R-:W-:Y:S01]  /*04c0*/  @!P0 FFMA R7, R0, 1.84467440737095516160e+19, RZ ;  /* 0x5f80000000078823 */ /* 0x000fe200000000ff */
[----:B------:R-:W-:Y:S02]  /*04d0*/  @!P0 IMAD.MOV.U32 R9, RZ, RZ, -0x40 ;  /* 0xffffffc0ff098424 */ /* 0x000fe400078e00ff */
[----:B------:R-:W-:Y:S02]  /*04e0*/  @!P1 FFMA R8, R3, 1.84467440737095516160e+19, RZ ;  /* 0x5f80000003089823 */ /* 0x000fe400000000ff */
[----:B------:R-:W-:-:S07]  /*04f0*/  @!P1 VIADD R9, R9, 0x40 ;  /* 0x0000004009099836 */ /* 0x000fce0000000000 */
.L_x_3:
[----:B------:R-:W-:Y:S01]  /*0500*/  LEA R3, R6, 0xc0800000, 0x17 ;  /* 0xc080000006037811 */ /* 0x000fe200078eb8ff */
[----:B------:R-:W-:Y:S01]  /*0510*/  VIADD R5, R5, 0xffffff81 ;  /* 0xffffff8105057836 */ /* 0x000fe20000000000 */
[----:B------:R-:W-:Y:S03]  /*0520*/  BSSY.RECONVERGENT B2, `(.L_x_8) ;  /* 0x0000035000027945 */ /* 0x000fe60003800200 */
[----:B------:R-:W-:Y:S01]  /*0530*/  IMAD.IADD R3, R8, 0x1, -R3 ;  /* 0x0000000108037824 */ /* 0x000fe200078e0a03 */
[C---:B------:R-:W-:Y:S01]  /*0540*/  IADD3 R6, PT, PT, R5.reuse, 0x7f, -R6 ;  /* 0x0000007f05067810 */ /* 0x040fe20007ffe806 */
[----:B------:R-:W-:Y:S02]  /*0550*/  IMAD R0, R5, -0x800000, R7 ;  /* 0xff80000005007824 */ /* 0x000fe400078e0207 */
[----:B------:R-:W0:Y:S01]  /*0560*/  MUFU.RCP R8, R3 ;  /* 0x0000000300087308 */ /* 0x000e220000001000 */
[----:B------:R-:W-:Y:S01]  /*0570*/  FADD.FTZ R11, -R3, -RZ ;  /* 0x800000ff030b7221 */ /* 0x000fe20000010100 */
[----:B------:R-:W-:-:S03]  /*0580*/  IMAD.IADD R6, R6, 0x1, R9 ;  /* 0x0000000106067824 */ /* 0x000fc600078e0209 */
[----:B0-----:R-:W-:-:S04]  /*0590*/  FFMA R13, R8, R11, 1 ;  /* 0x3f800000080d7423 */ /* 0x001fc8000000000b */
[----:B------:R-:W-:-:S04]  /*05a0*/  FFMA R10, R8, R13, R8 ;  /* 0x0000000d080a7223 */ /* 0x000fc80000000008 */
[----:B------:R-:W-:-:S04]  /*05b0*/  FFMA R7, R0, R10, RZ ;  /* 0x0000000a00077223 */ /* 0x000fc800000000ff */
[----:B------:R-:W-:-:S04]  /*05c0*/  FFMA R8, R11, R7, R0 ;  /* 0x000000070b087223 */ /* 0x000fc80000000000 */
[----:B------:R-:W-:-:S04]  /*05d0*/  FFMA R7, R10, R8, R7 ;  /* 0x000000080a077223 */ /* 0x000fc80000000007 */
[----:B------:R-:W-:-:S04]  /*05e0*/  FFMA R8, R11, R7, R0 ;  /* 0x000000070b087223 */ /* 0x000fc80000000000 */
[----:B------:R-:W-:-:S05]  /*05f0*/  FFMA R0, R10, R8, R7 ;  /* 0x000000080a007223 */ /* 0x000fca0000000007 */
[----:B------:R-:W-:-:S04]  /*0600*/  SHF.R.U32.HI R3, RZ, 0x17, R0 ;  /* 0x00000017ff037819 */ /* 0x000fc80000011600 */
[----:B------:R-:W-:-:S05]  /*0610*/  LOP3.LUT R3, R3, 0xff, RZ, 0xc0, !PT ;  /* 0x000000ff03037812 */ /* 0x000fca00078ec0ff */
[----:B------:R-:W-:-:S04]  /*0620*/  IMAD.IADD R9, R3, 0x1, R6 ;  /* 0x0000000103097824 */ /* 0x000fc800078e0206 */
[----:B------:R-:W-:-:S05]  /*0630*/  VIADD R3, R9, 0xffffffff ;  /* 0xffffffff09037836 */ /* 0x000fca0000000000 */
[----:B------:R-:W-:-:S13]  /*0640*/  ISETP.GE.U32.AND P0, PT, R3, 0xfe, PT ;  /* 0x000000fe0300780c */ /* 0x000fda0003f06070 */
[----:B------:R-:W-:Y:S05]  /*0650*/  @!P0 BRA `(.L_x_9) ;  /* 0x0000000000808947 */ /* 0x000fea0003800000 */
[----:B------:R-:W-:-:S13]  /*0660*/  ISETP.GT.AND P0, PT, R9, 0xfe, PT ;  /* 0x000000fe0900780c */ /* 0x000fda0003f04270 */
[----:B------:R-:W-:Y:S05]  /*0670*/  @P0 BRA `(.L_x_10) ;  /* 0x00000000006c0947 */ /* 0x000fea0003800000 */
[----:B------:R-:W-:-:S13]  /*0680*/  ISETP.GE.AND P0, PT, R9, 0x1, PT ;  /* 0x000000010900780c */ /* 0x000fda0003f06270 */
[----:B------:R-:W-:Y:S05]  /*0690*/  @P0 BRA `(.L_x_11) ;  /* 0x0000000000740947 */ /* 0x000fea0003800000 */
[----:B------:R-:W-:Y:S02]  /*06a0*/  ISETP.GE.AND P0, PT, R9, -0x18, PT ;  /* 0xffffffe80900780c */ /* 0x000fe40003f06270 */
[----:B------:R-:W-:-:S11]  /*06b0*/  LOP3.LUT R0, R0, 0x80000000, RZ, 0xc0, !PT ;  /* 0x8000000000007812 */ /* 0x000fd600078ec0ff */
[----:B------:R-:W-:Y:S05]  /*06c0*/  @!P0 BRA `(.L_x_11) ;  /* 0x0000000000688947 */ /* 0x000fea0003800000 */
[CCC-:B------:R-:W-:Y:S01]  /*06d0*/  FFMA.RZ R3, R10.reuse, R8.reuse, R7.reuse ;  /* 0x000000080a037223 */ /* 0x1c0fe2000000c007 */
[CCC-:B------:R-:W-:Y:S01]  /*06e0*/  FFMA.RM R6, R10.reuse, R8.reuse, R7.reuse ;  /* 0x000000080a067223 */ /* 0x1c0fe20000004007 */
[C---:B------:R-:W-:Y:S02]  /*06f0*/  ISETP.NE.AND P2, PT, R9.reuse, RZ, PT ;  /* 0x000000ff0900720c */ /* 0x040fe40003f45270 */
[----:B------:R-:W-:Y:S02]  /*0700*/  ISETP.NE.AND P1, PT, R9, RZ, PT ;  /* 0x000000ff0900720c */ /* 0x000fe40003f25270 */
[----:B------:R-:W-:Y:S01]  /*0710*/  LOP3.LUT R5, R3, 0x7fffff, RZ, 0xc0, !PT ;  /* 0x007fffff03057812 */ /* 0x000fe200078ec0ff */
[----:B------:R-:W-:Y:S01]  /*0720*/  FFMA.RP R3, R10, R8, R7 ;  /* 0x000000080a037223 */ /* 0x000fe20000008007 */
[----:B------:R-:W-:Y:S02]  /*0730*/  VIADD R8, R9, 0x20 ;  /* 0x0000002009087836 */ /* 0x000fe40000000000 */
[----:B------:R-:W-:Y:S01]  /*0740*/  LOP3.LUT R5, R5, 0x800000, RZ, 0xfc, !PT ;  /* 0x0080000005057812 */ /* 0x000fe200078efcff */
[----:B------:R-:W-:Y:S01]  /*0750*/  IMAD.MOV R7, RZ, RZ, -R9 ;  /* 0x000000ffff077224 */ /* 0x000fe200078e0a09 */
[----:B------:R-:W-:-:S02]  /*0760*/  FSETP.NEU.FTZ.AND P0, PT, R3, R6, PT ;  /* 0x000000060300720b */ /* 0x000fc40003f1d000 */
[----:B------:R-:W-:Y:S02]  /*0770*/  SHF.L.U32 R8, R5, R8, RZ ;  /* 0x0000000805087219 */ /* 0x000fe400000006ff */
[----:B------:R-:W-:Y:S02]  /*0780*/  SEL R6, R7, RZ, P2 ;  /* 0x000000ff07067207 */ /* 0x000fe40001000000 */
[----:B------:R-:W-:Y:S02]  /*0790*/  ISETP.NE.AND P1, PT, R8, RZ, P1 ;  /* 0x000000ff0800720c */ /* 0x000fe40000f25270 */
[----:B------:R-:W-:Y:S02]  /*07a0*/  SHF.R.U32.HI R6, RZ, R6, R5 ;  /* 0x00000006ff067219 */ /* 0x000fe40000011605 */
[----:B------:R-:W-:Y:S02]  /*07b0*/  PLOP3.LUT P0, PT, P0, P1, PT, 0xf8, 0x8f ;  /* 0x00000000008f781c */ /* 0x000fe40000703f70 */
[----:B------:R-:W-:-:S02]  /*07c0*/  SHF.R.U32.HI R8, RZ, 0x1, R6 ;  /* 0x00000001ff087819 */ /* 0x000fc40000011606 */
[----:B------:R-:W-:-:S04]  /*07d0*/  SEL R3, RZ, 0x1, !P0 ;  /* 0x00000001ff037807 */ /* 0x000fc80004000000 */
[----:B------:R-:W-:-:S04]  /*07e0*/  LOP3.LUT R3, R3, 0x1, R8, 0xf8, !PT ;  /* 0x0000000103037812 */ /* 0x000fc800078ef808 */
[----:B------:R-:W-:-:S05]  /*07f0*/  LOP3.LUT R3, R3, R6, RZ, 0xc0, !PT ;  /* 0x0000000603037212 */ /* 0x000fca00078ec0ff */
[----:B------:R-:W-:-:S05]  /*0800*/  IMAD.IADD R3, R8, 0x1, R3 ;  /* 0x0000000108037824 */ /* 0x000fca00078e0203 */
[----:B------:R-:W-:Y:S01]  /*0810*/  LOP3.LUT R0, R3, R0, RZ, 0xfc, !PT ;  /* 0x0000000003007212 */ /* 0x000fe200078efcff */
[----:B------:R-:W-:Y:S06]  /*0820*/  BRA `(.L_x_11) ;  /* 0x0000000000107947 */ /* 0x000fec0003800000 */
.L_x_10:
[----:B------:R-:W-:-:S04]  /*0830*/  LOP3.LUT R0, R0, 0x80000000, RZ, 0xc0, !PT ;  /* 0x8000000000007812 */ /* 0x000fc800078ec0ff */
[----:B------:R-:W-:Y:S01]  /*0840*/  LOP3.LUT R0, R0, 0x7f800000, RZ, 0xfc, !PT ;  /* 0x7f80000000007812 */ /* 0x000fe200078efcff */
[----:B------:R-:W-:Y:S06]  /*0850*/  BRA `(.L_x_11) ;  /* 0x0000000000047947 */ /* 0x000fec0003800000 */
.L_x_9:
[----:B------:R-:W-:-:S07]  /*0860*/  IMAD R0, R6, 0x800000, R0 ;  /* 0x0080000006007824 */ /* 0x000fce00078e0200 */
.L_x_11:
[----:B------:R-:W-:Y:S05]  /*0870*/  BSYNC.RECONVERGENT B2 ;  /* 0x0000000000027941 */ /* 0x000fea0003800200 */
.L_x_8:
[----:B------:R-:W-:Y:S05]  /*0880*/  BRA `(.L_x_12) ;  /* 0x0000000000207947 */ /* 0x000fea0003800000 */
.L_x_7:
[----:B------:R-:W-:-:S04]  /*0890*/  LOP3.LUT R0, R8, 0x80000000, R7, 0x48, !PT ;  /* 0x8000000008007812 */ /* 0x000fc800078e4807 */
[----:B------:R-:W-:Y:S01]  /*08a0*/  LOP3.LUT R0, R0, 0x7f800000, RZ, 0xfc, !PT ;  /* 0x7f80000000007812 */ /* 0x000fe200078efcff */
[----:B------:R-:W-:Y:S06]  /*08b0*/  BRA `(.L_x_12) ;  /* 0x0000000000147947 */ /* 0x000fec0003800000 */
.L_x_6:
[----:B------:R-:W-:Y:S01]  /*08c0*/  LOP3.LUT R0, R8, 0x80000000, R7, 0x48, !PT ;  /* 0x8000000008007812 */ /* 0x000fe200078e4807 */
[----:B------:R-:W-:Y:S06]  /*08d0*/  BRA `(.L_x_12) ;  /* 0x00000000000c7947 */ /* 0x000fec0003800000 */
.L_x_5:
[----:B------:R-:W0:Y:S01]  /*08e0*/  MUFU.RSQ R0, -QNAN ;  /* 0xffc0000000007908 */ /* 0x000e220000001400 */
[----:B------:R-:W-:Y:S05]  /*08f0*/  BRA `(.L_x_12) ;  /* 0x0000000000047947 */ /* 0x000fea0003800000 */
.L_x_4:
[----:B------:R-:W-:-:S07]  /*0900*/  FADD.FTZ R0, R0, R3 ;  /* 0x0000000300007221 */ /* 0x000fce0000010000 */
.L_x_12:
[----:B------:R-:W-:Y:S05]  /*0910*/  BSYNC.RECONVERGENT B1 ;  /* 0x0000000000017941 */ /* 0x000fea0003800200 */
.L_x_2:
[----:B------:R-:W-:-:S04]  /*0920*/  IMAD.MOV.U32 R5, RZ, RZ, 0x0 ;  /* 0x00000000ff057424 */ /* 0x000fc800078e00ff */
[----:B0-----:R-:W-:Y:S05]  /*0930*/  RET.REL.NODEC R4 `(_Z25CountClusterExpectedForcePiS_S_Pfiii) ;  /* 0xfffffff404b07950 */ /* 0x001fea0003c3ffff */
.L_x_13:
[----:B------:R-:W-:-:S00]  /*0940*/  BRA `(.L_x_13) ;  /* 0xfffffffc00fc7947 */ /* 0x000fc0000383ffff */
[----:B------:R-:W-:-:S00]  /*0950*/  NOP ;  /* 0x0000000000007918 */ /* 0x000fc00000000000 */
        /* <DEDUP_REMOVED lines=10> */
.L_x_62:


//--------------------- .text._Z13GeneratePairsPiS_S_S_S_S_S_iiii --------------------------
	.section	.text._Z13GeneratePairsPiS_S_S_S_S_S_iiii,"ax",@progbits
	.align	128
        .global         _Z13GeneratePairsPiS_S_S_S_S_S_iiii
        .type           _Z13GeneratePairsPiS_S_S_S_S_S_iiii,@function
        .size           _Z13GeneratePairsPiS_S_S_S_S_S_iiii,(.L_x_64 - _Z13GeneratePairsPiS_S_S_S_S_S_iiii)
        .other          _Z13GeneratePairsPiS_S_S_S_S_S_iiii,@"STO_CUDA_ENTRY STV_DEFAULT"
_Z13GeneratePairsPiS_S_S_S_S_S_iiii:
.text._Z13GeneratePairsPiS_S_S_S_S_S_iiii:
[----:B------:R-:W0:Y:S01]  /*0000*/  LDC R1, c[0x0][0x37c] ;  /* 0x0000df00ff017b82 */ /* 0x000e220000000800 */
[----:B------:R-:W1:Y:S01]  /*0010*/  S2R R18, SR_CTAID.X ;  /* 0x0000000000127919 */ /* 0x000e620000002500 */
[----:B------:R-:W2:Y:S01]  /*0020*/  LDCU UR5, c[0x0][0x2fc] ;  /* 0x00005f80ff0577ac */ /* 0x000ea20008000800 */
[----:B0-----:R-:W-:Y:S01]  /*0030*/  VIADD R1, R1, 0xffffffe8 ;  /* 0xffffffe801017836 */ /* 0x001fe20000000000 */
[----:B------:R-:W1:Y:S01]  /*0040*/  S2R R3, SR_TID.X ;  /* 0x0000000000037919 */ /* 0x000e620000002100 */
[----:B------:R-:W1:Y:S01]  /*0050*/  LDCU UR6, c[0x0][0x360] ;  /* 0x00006c00ff0677ac */ /* 0x000e620008000800 */
[----:B------:R-:W0:Y:S01]  /*0060*/  LDCU UR7, c[0x0][0x3bc] ;  /* 0x00007780ff0777ac */ /* 0x000e220008000800 */
[----:B------:R-:W3:Y:S02]  /*0070*/  LDCU UR4, c[0x0][0x2f8] ;  /* 0x00005f00ff0477ac */ /* 0x000ee40008000800 */
[----:B---3--:R-:W-:Y:S01]  /*0080*/  IADD3 R2, P1, PT, R1, UR4, RZ ;  /* 0x0000000401027c10 */ /* 0x008fe2000ff3e0ff */
[----:B-1----:R-:W-:-:S04]  /*0090*/  IMAD R18, R18, UR6, R3 ;  /* 0x0000000612127c24 */ /* 0x002fc8000f8e0203 */
[----:B--2---:R-:W-:Y:S01]  /*00a0*/  IMAD.X R24, RZ, RZ, UR5, P1 ;  /* 0x00000005ff187e24 */ /* 0x004fe200088e06ff */
[----:B0-----:R-:W-:-:S13]  /*00b0*/  ISETP.GE.AND P0, PT, R18, UR7, PT ;  /* 0x0000000712007c0c */ /* 0x001fda000bf06270 */
[----:B------:R-:W-:Y:S05]  /*00c0*/  @P0 EXIT ;  /* 0x000000000000094d */ /* 0x000fea0003800000 */
[----:B------:R-:W0:Y:S01]  /*00d0*/  LDC R0, c[0x0][0x3b8] ;  /* 0x0000ee00ff007b82 */ /* 0x000e220000000800 */
[----:B------:R-:W1:Y:S01]  /*00e0*/  LDCU.64 UR36, c[0x0][0x358] ;  /* 0x00006b00ff2477ac */ /* 0x000e620008000a00 */
[----:B------:R-:W-:Y:S01]  /*00f0*/  BSSY.RECONVERGENT B7, `(.L_x_14) ;  /* 0x0000176000077945 */ /* 0x000fe20003800200 */
[----:B0-----:R-:W-:-:S04]  /*0100*/  ISETP.GE.AND P0, PT, R0, 0x1, PT ;  /* 0x000000010000780c */ /* 0x001fc80003f06270 */
[----:B------:R-:W-:-:S13]  /*0110*/  ISETP.NE.OR P0, PT, R18, RZ, !P0 ;  /* 0x000000ff1200720c */ /* 0x000fda0004705670 */
[----:B-1----:R-:W-:Y:S05]  /*0120*/  @P0 BRA `(.L_x_15) ;  /* 0x0000001400c80947 */ /* 0x002fea0003800000 */
[C---:B------:R-:W-:Y:S01]  /*0130*/  ISETP.GE.U32.AND P0, PT, R0.reuse, 0x10, PT ;  /* 0x000000100000780c */ /* 0x040fe20003f06070 */
[----:B------:R-:W-:Y:S01]  /*0140*/  HFMA2 R16, -RZ, RZ, 0, 0 ;  /* 0x00000000ff107431 */ /* 0x000fe200000001ff */
[----:B------:R-:W-:-:S11]  /*0150*/  LOP3.LUT R19, R0, 0xf, RZ, 0xc0, !PT ;  /* 0x0000000f00137812 */ /* 0x000fd600078ec0ff */
[----:B------:R-:W-:Y:S05]  /*0160*/  @!P0 BRA `(.L_x_16) ;  /* 0x0000000800f88947 */ /* 0x000fea0003800000 */
[----:B------:R-:W0:Y:S01]  /*0170*/  LDCU.64 UR4, c[0x0][0x380] ;  /* 0x00007000ff0477ac */ /* 0x000e220008000a00 */
[----:B------:R-:W-:Y:S01]  /*0180*/  BSSY.RECONVERGENT B6, `(.L_x_16) ;  /* 0x00000bc000067945 */ /* 0x000fe20003800200 */
[----:B------:R-:W-:Y:S01]  /*0190*/  LOP3.LUT R16, R0, 0x7ffffff0, RZ, 0xc0, !PT ;  /* 0x7ffffff000107812 */ /* 0x000fe200078ec0ff */
[----:B------:R-:W-:Y:S01]  /*01a0*/  IMAD.MOV.U32 R22, RZ, RZ, RZ ;  /* 0x000000ffff167224 */ /* 0x000fe200078e00ff */
[----:B0-----:R-:W-:-:S04]  /*01b0*/  UIADD3 UR4, UP0, UPT, UR4, 0x20, URZ ;  /* 0x0000002004047890 */ /* 0x001fc8000ff1e0ff */
[----:B------:R-:W-:Y:S02]  /*01c0*/  UIADD3.X UR5, UPT, UPT, URZ, UR5, URZ, UP0, !UPT ;  /* 0x00000005ff057290 */ /* 0x000fe400087fe4ff */
[----:B------:R-:W-:-:S04]  /*01d0*/  IMAD.U32 R26, RZ, RZ, UR4 ;  /* 0x00000004ff1a7e24 */ /* 0x000fc8000f8e00ff */
[----:B------:R-:W-:-:S07]  /*01e0*/  MOV R27, UR5 ;  /* 0x00000005001b7c02 */ /* 0x000fce0008000f00 */
.L_x_33:
[----:B------:R-:W2:Y:S01]  /*01f0*/  LDG.E R23, desc[UR36][R26.64+-0x20] ;  /* 0xffffe0241a177981 */ /* 0x000ea2000c1e1900 */
[----:B------:R-:W-:Y:S01]  /*0200*/  MOV R17, 0x18 ;  /* 0x0000001800117802 */ /* 0x000fe20000000f00 */
[----:B------:R-:W0:Y:S01]  /*0210*/  LDCU.64 UR4, c[0x4][URZ] ;  /* 0x01000000ff0477ac */ /* 0x000e220008000a00 */
[----:B------:R-:W-:Y:S01]  /*0220*/  MOV R6, R2 ;  /* 0x0000000200067202 */ /* 0x000fe20000000f00 */
[----:B------:R-:W-:Y:S01]  /*0230*/  IMAD.MOV.U32 R7, RZ, RZ, R24 ;  /* 0x000000ffff077224 */ /* 0x000fe200078e0018 */
[----:B------:R1:W3:Y:S01]  /*0240*/  LDC.64 R8, c[0x4][R17] ;  /* 0x0100000011087b82 */ /* 0x0002e20000000a00 */
[----:B0-----:R-:W-:Y:S02]  /*0250*/  IMAD.U32 R4, RZ, RZ, UR4 ;  /* 0x00000004ff047e24 */ /* 0x001fe4000f8e00ff */
[----:B------:R-:W-:Y:S01]  /*0260*/  IMAD.U32 R5, RZ, RZ, UR5 ;  /* 0x00000005ff057e24 */ /* 0x000fe2000f8e00ff */
[----:B--23--:R1:W-:Y:S06]  /*0270*/  STL.64 [R1], R22 ;  /* 0x0000001601007387 */ /* 0x00c3ec0000100a00 */
[----:B------:R-:W-:-:S07]  /*0280*/  LEPC R20, `(.L_x_17) ;  /* 0x000000001014794e */ /* 0x000fce0000000000 */
[----:B-1----:R-:W-:Y:S05]  /*0290*/  CALL.ABS.NOINC R8 ;  /* 0x0000000008007343 */ /* 0x002fea0003c00000 */
.L_x_17:
[----:B------:R-:W2:Y:S01]  /*02a0*/  LDG.E R11, desc[UR36][R26.64+-0x1c] ;  /* 0xffffe4241a0b7981 */ /* 0x000ea2000c1e1900 */
[----:B------:R-:W-:Y:S01]  /*02b0*/  VIADD R10, R22, 0x1 ;  /* 0x00000001160a7836 */ /* 0x000fe20000000000 */
[----:B------:R0:W1:Y:S01]  /*02c0*/  LDC.64 R8, c[0x4][R17] ;  /* 0x0100000011087b82 */ /* 0x0000620000000a00 */
[----:B------:R-:W3:Y:S01]  /*02d0*/  LDCU.64 UR4, c[0x4][URZ] ;  /* 0x01000000ff0477ac */ /* 0x000ee20008000a00 */
[----:B------:R-:W-:Y:S01]  /*02e0*/  IMAD.MOV.U32 R6, RZ, RZ, R2 ;  /* 0x000000ffff067224 */ /* 0x000fe200078e0002 */
[----:B------:R-:W-:Y:S02]  /*02f0*/  MOV R7, R24 ;  /* 0x0000001800077202 */ /* 0x000fe40000000f00 */
[----:B---3--:R-:W-:Y:S01]  /*0300*/  MOV R4, UR4 ;  /* 0x0000000400047c02 */ /* 0x008fe20008000f00 */
[----:B------:R-:W-:Y:S01]  /*0310*/  IMAD.U32 R5, RZ, RZ, UR5 ;  /* 0x00000005ff057e24 */ /* 0x000fe2000f8e00ff */
[----:B-12---:R0:W-:Y:S06]  /*0320*/  STL.64 [R1], R10 ;  /* 0x0000000a01007387 */ /* 0x0061ec0000100a00 */
[----:B------:R-:W-:-:S07]  /*0330*/  LEPC R20, `(.L_x_18) ;  /* 0x000000001014794e */ /* 0x000fce0000000000 */
[----:B0-----:R-:W-:Y:S05]  /*0340*/  CALL.ABS.NOINC R8 ;  /* 0x0000000008007343 */ /* 0x001fea0003c00000 */
.L_x_18:
[----:B------:R-:W2:Y:S01]  /*0350*/  LDG.E R11, desc[UR36][R26.64+-0x18] ;  /* 0xffffe8241a0b7981 */ /* 0x000ea2000c1e1900 */
[----:B------:R-:W-:Y:S01]  /*0360*/  VIADD R10, R22, 0x2 ;  /* 0x00000002160a7836 */ /* 0x000fe20000000000 */
[----:B------:R0:W1:Y:S01]  /*0370*/  LDC.64 R8, c[0x4][R17] ;  /* 0x0100000011087b82 */ /* 0x0000620000000a00 */
[----:B------:R-:W3:Y:S01]  /*0380*/  LDCU.64 UR4, c[0x4][URZ] ;  /* 0x01000000ff0477ac */ /* 0x000ee20008000a00 */
[----:B------:R-:W-:Y:S02]  /*0390*/  IMAD.MOV.U32 R6, RZ, RZ, R2 ;  /* 0x000000ffff067224 */ /* 0x000fe400078e0002 */
[----:B------:R-:W-:Y:S02]  /*03a0*/  IMAD.MOV.U32 R7, RZ, RZ, R24 ;  /* 0x000000ffff077224 */ /* 0x000fe400078e0018 */
[----:B---3--:R-:W-:Y:S01]  /*03b0*/  IMAD.U32 R4, RZ, RZ, UR4 ;  /* 0x00000004ff047e24 */ /* 0x008fe2000f8e00ff */
[----:B------:R-:W-:Y:S01]  /*03c0*/  MOV R5, UR5 ;  /* 0x0000000500057c02 */ /* 0x000fe20008000f00 */
[----:B-12---:R0:W-:Y:S06]  /*03d0*/  STL.64 [R1], R10 ;  /* 0x0000000a01007387 */ /* 0x0061ec0000100a00 */
[----:B------:R-:W-:-:S07]  /*03e0*/  LEPC R20, `(.L_x_19) ;  /* 0x000000001014794e */ /* 0x000fce0000000000 */
[----:B0-----:R-:W-:Y:S05]  /*03f0*/  CALL.ABS.NOINC R8 ;  /* 0x0000000008007343 */ /* 0x001fea0003c00000 */
.L_x_19:
[----:B------:R-:W2:Y:S01]  /*0400*/  LDG.E R11, desc[UR36][R26.64+-0x14] ;  /* 0xffffec241a0b7981 */ /* 0x000ea2000c1e1900 */
[----:B------:R-:W-:Y:S01]  /*0410*/  IADD3 R10, PT, PT, R22, 0x3, RZ ;  /* 0x00000003160a7810 */ /* 0x000fe20007ffe0ff */
[----:B------:R0:W1:Y:S01]  /*0420*/  LDC.64 R8, c[0x4][R17] ;  /* 0x0100000011087b82 */ /* 0x0000620000000a00 */
[----:B------:R-:W3:Y:S01]  /*0430*/  LDCU.64 UR4, c[0x4][URZ] ;  /* 0x01000000ff0477ac */ /* 0x000ee20008000a00 */
[----:B------:R-:W-:Y:S01]  /*0440*/  MOV R6, R2 ;  /* 0x0000000200067202 */ /* 0x000fe20000000f00 */
[----:B------:R-:W-:Y:S02]  /*0450*/  IMAD.MOV.U32 R7, RZ, RZ, R24 ;  /* 0x000000ffff077224 */ /* 0x000fe400078e0018 */
[----:B---3--:R-:W-:Y:S02]  /*0460*/  IMAD.U32 R4, RZ, RZ, UR4 ;  /* 0x00000004ff047e24 */ /* 0x008fe4000f8e00ff */
[----:B------:R-:W-:Y:S01]  /*0470*/  IMAD.U32 R5, RZ, RZ, UR5 ;  /* 0x00000005ff057e24 */ /* 0x000fe2000f8e00ff */
[----:B-12---:R0:W-:Y:S06]  /*0480*/  STL.64 [R1], R10 ;  /* 0x0000000a01007387 */ /* 0x0061ec0000100a00 */
[----:B------:R-:W-:-:S07]  /*0490*/  LEPC R20, `(.L_x_20) ;  /* 0x000000001014794e */ /* 0x000fce0000000000 */
[----:B0-----:R-:W-:Y:S05]  /*04a0*/  CALL.ABS.NOINC R8 ;  /* 0x0000000008007343 */ /* 0x001fea0003c00000 */
.L_x_20:
        /* <DEDUP_REMOVED lines=11> */
.L_x_21:
        /* <DEDUP_REMOVED lines=11> */
.L_x_22:
        /* <DEDUP_REMOVED lines=11> */
.L_x_23:
        /* <DEDUP_REMOVED lines=11> */
.L_x_24:
        /* <DEDUP_REMOVED lines=11> */
.L_x_25:
        /* <DEDUP_REMOVED lines=11> */
.L_x_26:
        /* <DEDUP_REMOVED lines=11> */
.L_x_27:
        /* <DEDUP_REMOVED lines=11> */
.L_x_28:
        /* <DEDUP_REMOVED lines=11> */
.L_x_29:
        /* <DEDUP_REMOVED lines=11> */
.L_x_30:
        /* <DEDUP_REMOVED lines=11> */
.L_x_31:
        /* <DEDUP_REMOVED lines=11> */
.L_x_32:
[----:B------:R-:W-:Y:S01]  /*0cf0*/  VIADD R22, R22, 0x10 ;  /* 0x0000001016167836 */ /* 0x000fe20000000000 */
[----:B------:R-:W-:-:S04]  /*0d00*/  IADD3 R26, P1, PT, R26, 0x40, RZ ;  /* 0x000000401a1a7810 */ /* 0x000fc80007f3e0ff */
[----:B------:R-:W-:Y:S02]  /*0d10*/  ISETP.NE.AND P0, PT, R22, R16, PT ;  /* 0x000000101600720c */ /* 0x000fe40003f05270 */
[----:B------:R-:W-:-:S11]  /*0d20*/  IADD3.X R27, PT, PT, RZ, R27, RZ, P1, !PT ;  /* 0x0000001bff1b7210 */ /* 0x000fd60000ffe4ff */
[----:B------:R-:W-:Y:S05]  /*0d30*/  @P0 BRA `(.L_x_33) ;  /* 0xfffffff4002c0947 */ /* 0x000fea000383ffff */
[----:B------:R-:W-:Y:S05]  /*0d40*/  BSYNC.RECONVERGENT B6 ;  /* 0x0000000000067941 */ /* 0x000fea0003800200 */
.L_x_16:
[----:B------:R-:W-:-:S13]  /*0d50*/  ISETP.NE.AND P0, PT, R19, RZ, PT ;  /* 0x000000ff1300720c */ /* 0x000fda0003f05270 */
[----:B------:R-:W-:Y:S05]  /*0d60*/  @!P0 BRA `(.L_x_15) ;  /* 0x0000000800b88947 */ /* 0x000fea0003800000 */
[----:B------:R-:W0:Y:S01]  /*0d70*/  LDC R0, c[0x0][0x3b8] ;  /* 0x0000ee00ff007b82 */ /* 0x000e220000000800 */
[----:B------:R-:W-:Y:S02]  /*0d80*/  ISETP.GE.U32.AND P0, PT, R19, 0x8, PT ;  /* 0x000000081300780c */ /* 0x000fe40003f06070 */
[----:B0-----:R-:W-:-:S11]  /*0d90*/  LOP3.LUT R19, R0, 0x7, RZ, 0xc0, !PT ;  /* 0x0000000700137812 */ /* 0x001fd600078ec0ff */
[----:B------:R-:W-:Y:S05]  /*0da0*/  @!P0 BRA `(.L_x_34) ;  /* 0x0000000400708947 */ /* 0x000fea0003800000 */
[----:B------:R-:W0:Y:S01]  /*0db0*/  LDC.64 R22, c[0x0][0x380] ;  /* 0x0000e000ff167b82 */ /* 0x000e220000000a00 */
[----:B------:R-:W-:Y:S01]  /*0dc0*/  IMAD.MOV.U32 R10, RZ, RZ, R16 ;  /* 0x000000ffff0a7224 */ /* 0x000fe200078e0010 */
[----:B------:R-:W-:Y:S01]  /*0dd0*/  MOV R17, 0x18 ;  /* 0x0000001800117802 */ /* 0x000fe20000000f00 */
[----:B------:R-:W1:Y:S01]  /*0de0*/  LDCU.64 UR4, c[0x4][URZ] ;  /* 0x01000000ff0477ac */ /* 0x000e620008000a00 */
[----:B0-----:R-:W-:-:S05]  /*0df0*/  IMAD.WIDE.U32 R22, R16, 0x4, R22 ;  /* 0x0000000410167825 */ /* 0x001fca00078e0016 */
[----:B------:R-:W2:Y:S01]  /*0e00*/  LDG.E R11, desc[UR36][R22.64] ;  /* 0x00000024160b7981 */ /* 0x000ea2000c1e1900 */
[----:B------:R0:W3:Y:S01]  /*0e10*/  LDC.64 R8, c[0x4][R17] ;  /* 0x0100000011087b82 */ /* 0x0000e20000000a00 */
[----:B-1----:R-:W-:Y:S01]  /*0e20*/  IMAD.U32 R4, RZ, RZ, UR4 ;  /* 0x00000004ff047e24 */ /* 0x002fe2000f8e00ff */
[----:B------:R-:W-:Y:S01]  /*0e30*/  MOV R5, UR5 ;  /* 0x0000000500057c02 */ /* 0x000fe20008000f00 */
[----:B------:R-:W-:Y:S02]  /*0e40*/  IMAD.MOV.U32 R6, RZ, RZ, R2 ;  /* 0x000000ffff067224 */ /* 0x000fe400078e0002 */
[----:B------:R-:W-:Y:S01]  /*0e50*/  IMAD.MOV.U32 R7, RZ, RZ, R24 ;  /* 0x000000ffff077224 */ /* 0x000fe200078e0018 */
[----:B--23--:R0:W-:Y:S06]  /*0e60*/  STL.64 [R1], R10 ;  /* 0x0000000a01007387 */ /* 0x00c1ec0000100a00 */
[----:B------:R-:W-:-:S07]  /*0e70*/  LEPC R20, `(.L_x_35) ;  /* 0x000000001014794e */ /* 0x000fce0000000000 */
[----:B0-----:R-:W-:Y:S05]  /*0e80*/  CALL.ABS.NOINC R8 ;  /* 0x0000000008007343 */ /* 0x001fea0003c00000 */
.L_x_35:
        /* <DEDUP_REMOVED lines=11> */
.L_x_36:
        /* <DEDUP_REMOVED lines=11> */
.L_x_37:
        /* <DEDUP_REMOVED lines=11> */
.L_x_38:
        /* <DEDUP_REMOVED lines=11> */
.L_x_39:
        /* <DEDUP_REMOVED lines=11> */
.L_x_40:
        /* <DEDUP_REMOVED lines=11> */
.L_x_41:
        /* <DEDUP_REMOVED lines=11> */
.L_x_42:
[----:B------:R-:W-:-:S07]  /*1360*/  VIADD R16, R16, 0x8 ;  /* 0x0000000810107836 */ /* 0x000fce0000000000 */
.L_x_34:
[----:B------:R-:W-:-:S13]  /*1370*/  ISETP.NE.AND P0, PT, R19, RZ, PT ;  /* 0x000000ff1300720c */ /* 0x000fda0003f05270 */
[----:B------:R-:W-:Y:S05]  /*1380*/  @!P0 BRA `(.L_x_15) ;  /* 0x0000000400308947 */ /* 0x000fea0003800000 */
[----:B------:R-:W0:Y:S01]  /*1390*/  LDC R0, c[0x0][0x3b8] ;  /* 0x0000ee00ff007b82 */ /* 0x000e220000000800 */
[----:B------:R-:W-:Y:S02]  /*13a0*/  ISETP.GE.U32.AND P0, PT, R19, 0x4, PT ;  /* 0x000000041300780c */ /* 0x000fe40003f06070 */
[----:B0-----:R-:W-:-:S11]  /*13b0*/  LOP3.LUT R19, R0, 0x3, RZ, 0xc0, !PT ;  /* 0x0000000300137812 */ /* 0x001fd600078ec0ff */
[----:B------:R-:W-:Y:S05]  /*13c0*/  @!P0 BRA `(.L_x_43) ;  /* 0x0000000000c08947 */ /* 0x000fea0003800000 */
[----:B------:R-:W0:Y:S01]  /*13d0*/  LDC.64 R22, c[0x0][0x380] ;  /* 0x0000e000ff167b82 */ /* 0x000e220000000a00 */
[----:B------:R-:W-:Y:S01]  /*13e0*/  MOV R10, R16 ;  /* 0x00000010000a7202 */ /* 0x000fe20000000f00 */
[----:B------:R-:W1:Y:S01]  /*13f0*/  LDCU.64 UR4, c[0x4][URZ] ;  /* 0x01000000ff0477ac */ /* 0x000e620008000a00 */
[----:B0-----:R-:W-:-:S05]  /*1400*/  IMAD.WIDE.U32 R22, R16, 0x4, R22 ;  /* 0x0000000410167825 */ /* 0x001fca00078e0016 */
[----:B------:R-:W2:Y:S01]  /*1410*/  LDG.E R11, desc[UR36][R22.64] ;  /* 0x00000024160b7981 */ /* 0x000ea2000c1e1900 */
[----:B------:R-:W-:Y:S01]  /*1420*/  MOV R17, 0x18 ;  /* 0x0000001800117802 */ /* 0x000fe20000000f00 */
[----:B-1----:R-:W-:Y:S01]  /*1430*/  IMAD.U32 R4, RZ, RZ, UR4 ;  /* 0x00000004ff047e24 */ /* 0x002fe2000f8e00ff */
[----:B------:R-:W-:Y:S01]  /*1440*/  MOV R6, R2 ;  /* 0x0000000200067202 */ /* 0x000fe20000000f00 */
[----:B------:R-:W-:Y:S01]  /*1450*/  IMAD.U32 R5, RZ, RZ, UR5 ;  /* 0x00000005ff057e24 */ /* 0x000fe2000f8e00ff */
[----:B------:R0:W1:Y:S01]  /*1460*/  LDC.64 R8, c[0x4][R17] ;  /* 0x0100000011087b82 */ /* 0x0000620000000a00 */
[----:B------:R-:W-:Y:S01]  /*1470*/  IMAD.MOV.U32 R7, RZ, RZ, R24 ;  /* 0x000000ffff077224 */ /* 0x000fe200078e0018 */
[----:B-12---:R0:W-:Y:S06]  /*1480*/  STL.64 [R1], R10 ;  /* 0x0000000a01007387 */ /* 0x0061ec0000100a00 */
[----:B------:R-:W-:-:S07]  /*1490*/  LEPC R20, `(.L_x_44) ;  /* 0x000000001014794e */ /* 0x000fce0000000000 */
[----:B0-----:R-:W-:Y:S05]  /*14a0*/  CALL.ABS.NOINC R8 ;  /* 0x0000000008007343 */ /* 0x001fea0003c00000 */
.L_x_44:
        /* <DEDUP_REMOVED lines=11> */
.L_x_45:
        /* <DEDUP_REMOVED lines=11> */
.L_x_46:
        /* <DEDUP_REMOVED lines=11> */
.L_x_47:
[----:B------:R-:W-:-:S07]  /*16c0*/  VIADD R16, R16, 0x4 ;  /* 0x0000000410107836 */ /* 0x000fce0000000000 */
.L_x_43:
[----:B------:R-:W-:-:S13]  /*16d0*/  ISETP.NE.AND P0, PT, R19, RZ, PT ;  /* 0x000000ff1300720c */ /* 0x000fda0003f05270 */
[----:B------:R-:W-:Y:S05]  /*16e0*/  @!P0 BRA `(.L_x_15) ;  /* 0x0000000000588947 */ /* 0x000fea0003800000 */
[----:B------:R-:W0:Y:S01]  /*16f0*/  LDC.64 R4, c[0x0][0x380] ;  /* 0x0000e000ff047b82 */ /* 0x000e220000000a00 */
[----:B------:R-:W-:Y:S01]  /*1700*/  IADD3 R19, PT, PT, -R19, RZ, RZ ;  /* 0x000000ff13137210 */ /* 0x000fe20007ffe1ff */
[----:B0-----:R-:W-:-:S07]  /*1710*/  IMAD.WIDE.U32 R22, R16, 0x4, R4 ;  /* 0x0000000410167825 */ /* 0x001fce00078e0004 */
.L_x_49:
[----:B------:R-:W2:Y:S01]  /*1720*/  LDG.E R17, desc[UR36][R22.64] ;  /* 0x0000002416117981 */ /* 0x000ea2000c1e1900 */
[----:B------:R-:W-:Y:S01]  /*1730*/  MOV R8, 0x18 ;  /* 0x0000001800087802 */ /* 0x000fe20000000f00 */
[----:B------:R-:W0:Y:S01]  /*1740*/  LDCU.64 UR4, c[0x4][URZ] ;  /* 0x01000000ff0477ac */ /* 0x000e220008000a00 */
[----:B------:R-:W-:Y:S02]  /*1750*/  VIADD R19, R19, 0x1 ;  /* 0x0000000113137836 */ /* 0x000fe40000000000 */
[----:B------:R-:W-:Y:S02]  /*1760*/  IMAD.MOV.U32 R6, RZ, RZ, R2 ;  /* 0x000000ffff067224 */ /* 0x000fe400078e0002 */
[----:B------:R-:W1:Y:S01]  /*1770*/  LDC.64 R8, c[0x4][R8] ;  /* 0x0100000008087b82 */ /* 0x000e620000000a00 */
[----:B------:R-:W-:Y:S01]  /*1780*/  ISETP.NE.AND P0, PT, R19, RZ, PT ;  /* 0x000000ff1300720c */ /* 0x000fe20003f05270 */
[----:B------:R-:W-:-:S03]  /*1790*/  IMAD.MOV.U32 R7, RZ, RZ, R24 ;  /* 0x000000ffff077224 */ /* 0x000fc600078e0018 */
[----:B------:R-:W-:Y:S01]  /*17a0*/  P2R R0, PR, RZ, 0x1 ;  /* 0x00000001ff007803 */ /* 0x000fe20000000000 */
[----:B0-----:R-:W-:Y:S01]  /*17b0*/  IMAD.U32 R4, RZ, RZ, UR4 ;  /* 0x00000004ff047e24 */ /* 0x001fe2000f8e00ff */
[----:B------:R-:W-:Y:S01]  /*17c0*/  MOV R5, UR5 ;  /* 0x0000000500057c02 */ /* 0x000fe20008000f00 */
[----:B-12---:R0:W-:Y:S06]  /*17d0*/  STL.64 [R1], R16 ;  /* 0x0000001001007387 */ /* 0x0061ec0000100a00 */
[----:B------:R-:W-:-:S07]  /*17e0*/  LEPC R20, `(.L_x_48) ;  /* 0x000000001014794e */ /* 0x000fce0000000000 */
[----:B0-----:R-:W-:Y:S05]  /*17f0*/  CALL.ABS.NOINC R8 ;  /* 0x0000000008007343 */ /* 0x001fea0003c00000 */
.L_x_48:
[----:B------:R-:W-:Y:S02]  /*1800*/  ISETP.NE.AND P6, PT, R19, RZ, PT ;  /* 0x000000ff1300720c */ /* 0x000fe40003fc5270 */
[----:B------:R-:W-:Y:S02]  /*1810*/  IADD3 R22, P0, PT, R22, 0x4, RZ ;  /* 0x0000000416167810 */ /* 0x000fe40007f1e0ff */
[----:B------:R-:W-:-:S03]  /*1820*/  IADD3 R16, PT, PT, R16, 0x1, RZ ;  /* 0x0000000110107810 */ /* 0x000fc60007ffe0ff */
[----:B------:R-:W-:-:S06]  /*1830*/  IMAD.X R23, RZ, RZ, R23, P0 ;  /* 0x000000ffff177224 */ /* 0x000fcc00000e0617 */
[----:B------:R-:W-:Y:S05]  /*1840*/  @P6 BRA `(.L_x_49) ;  /* 0xfffffffc00b46947 */ /* 0x000fea000383ffff */
.L_x_15:
[----:B------:R-:W-:Y:S05]  /*1850*/  BSYNC.RECONVERGENT B7 ;  /* 0x0000000000077941 */ /* 0x000fea0003800200 */
.L_x_14:
[----:B------:R-:W0:Y:S08]  /*1860*/  LDC R6, c[0x0][0x3b8] ;  /* 0x0000ee00ff067b82 */ /* 0x000e300000000800 */
[----:B------:R-:W1:Y:S01]  /*1870*/  LDC.64 R4, c[0x0][0x380] ;  /* 0x0000e000ff047b82 */ /* 0x000e620000000a00 */
[----:B0-----:R-:W-:-:S04]  /*1880*/  LEA.HI R0, R6, R6, RZ, 0x1 ;  /* 0x0000000606007211 */ /* 0x001fc800078f08ff */
[----:B------:R-:W-:-:S05]  /*1890*/  SHF.R.S32.HI R9, RZ, 0x1, R0 ;  /* 0x00000001ff097819 */ /* 0x000fca0000011400 */
[----:B-1----:R-:W-:-:S05]  /*18a0*/  IMAD.WIDE R4, R9, 0x4, R4 ;  /* 0x0000000409047825 */ /* 0x002fca00078e0204 */
[----:B------:R-:W2:Y:S01]  /*18b0*/  LDG.E R3, desc[UR36][R4.64] ;  /* 0x0000002404037981 */ /* 0x000ea2000c1e1900 */
[----:B------:R-:W-:Y:S01]  /*18c0*/  BSSY.RECONVERGENT B0, `(.L_x_50) ;  /* 0x0000025000007945 */ /* 0x000fe20003800200 */
[----:B--2---:R-:W-:-:S13]  /*18d0*/  ISETP.NE.AND P0, PT, R3, R18, PT ;  /* 0x000000120300720c */ /* 0x004fda0003f05270 */
[----:B------:R-:W-:Y:S05]  /*18e0*/  @!P0 BRA `(.L_x_51) ;  /* 0x0000000000888947 */ /* 0x000fea0003800000 */
[----:B------:R-:W0:Y:S01]  /*18f0*/  LDC.64 R4, c[0x0][0x380] ;  /* 0x0000e000ff047b82 */ /* 0x000e220000000a00 */
[----:B------:R-:W-:Y:S01]  /*1900*/  VIADD R0, R6, 0xffffffff ;  /* 0xffffffff06007836 */ /* 0x000fe20000000000 */
[----:B------:R-:W-:Y:S01]  /*1910*/  MOV R11, R9 ;  /* 0x00000009000b7202 */ /* 0x000fe20000000f00 */
[----:B------:R-:W-:Y:S02]  /*1920*/  IMAD.MOV.U32 R8, RZ, RZ, RZ ;  /* 0x000000ffff087224 */ /* 0x000fe400078e00ff */
[----:B------:R-:W-:-:S07]  /*1930*/  IMAD.MOV.U32 R9, RZ, RZ, R0 ;  /* 0x000000ffff097224 */ /* 0x000fce00078e0000 */
.L_x_54:
[----:B------:R-:W-:Y:S01]  /*1940*/  ISETP.GE.AND P0, PT, R3, R18, PT ;  /* 0x000000120300720c */ /* 0x000fe20003f06270 */
[----:B------:R-:W-:Y:S01]  /*1950*/  BSSY.RELIABLE B1, `(.L_x_52) ;  /* 0x000000e000017945 */ /* 0x000fe20003800100 */
[----:B------:R-:W-:-:S11]  /*1960*/  MOV R13, R9 ;  /* 0x00000009000d7202 */ /* 0x000fd60000000f00 */
[----:B------:R-:W-:Y:S05]  /*1970*/  @P0 BRA `(.L_x_53) ;  /* 0x0000000000180947 */ /* 0x000fea0003800000 */
[----:B0-----:R-:W-:-:S06]  /*1980*/  IMAD.WIDE R6, R11, 0x4, R4 ;  /* 0x000000040b067825 */ /* 0x001fcc00078e0204 */
[----:B------:R-:W2:Y:S01]  /*1990*/  LDG.E R7, desc[UR36][R6.64+0x4] ;  /* 0x0000042406077981 */ /* 0x000ea2000c1e1900 */
[----:B------:R-:W-:Y:S01]  /*19a0*/  IMAD.MOV.U32 R9, RZ, RZ, R11 ;  /* 0x000000ffff097224 */ /* 0x000fe200078e000b */
[----:B--2---:R-:W-:-:S13]  /*19b0*/  ISETP.GT.AND P0, PT, R7, R18, PT ;  /* 0x000000120700720c */ /* 0x004fda0003f04270 */
[----:B------:R-:W-:Y:S05]  /*19c0*/  @P0 BREAK.RELIABLE B1 ;  /* 0x0000000000010942 */ /* 0x000fea0003800100 */
[----:B------:R-:W-:Y:S05]  /*19d0*/  @P0 BRA `(.L_x_51) ;  /* 0x00000000004c0947 */ /* 0x000fea0003800000 */
.L_x_53:
[----:B------:R-:W-:Y:S01]  /*19e0*/  ISETP.NE.AND P0, PT, R11, R0, PT ;  /* 0x000000000b00720c */ /* 0x000fe20003f05270 */
[----:B------:R-:W-:-:S03]  /*19f0*/  IMAD.MOV.U32 R9, RZ, RZ, R0 ;  /* 0x000000ffff097224 */ /* 0x000fc600078e0000 */
[----:B------:R-:W-:-:S13]  /*1a00*/  ISETP.GE.OR P0, PT, R3, R18, P0 ;  /* 0x000000120300720c */ /* 0x000fda0000706670 */
[----:B------:R-:W-:Y:S05]  /*1a10*/  @!P0 BREAK.RELIABLE B1 ;  /* 0x0000000000018942 */ /* 0x000fea0003800100 */
[----:B------:R-:W-:Y:S05]  /*1a20*/  @!P0 BRA `(.L_x_51) ;  /* 0x0000000000388947 */ /* 0x000fea0003800000 */
[----:B------:R-:W-:Y:S05]  /*1a30*/  BSYNC.RELIABLE B1 ;  /* 0x0000000000017941 */ /* 0x000fea0003800100 */
.L_x_52:
[----:B------:R-:W-:Y:S02]  /*1a40*/  ISETP.GE.AND P0, PT, R3, R18, PT ;  /* 0x000000120300720c */ /* 0x000fe40003f06270 */
[----:B------:R-:W-:Y:S02]  /*1a50*/  LEA.HI R3, R13, R13, RZ, 0x1 ;  /* 0x0000000d0d037211 */ /* 0x000fe400078f08ff */
[----:B------:R-:W-:-:S09]  /*1a60*/  SEL R8, R11, R8, !P0 ;  /* 0x000000080b087207 */ /* 0x000fd20004000000 */
[----:B------:R-:W-:-:S04]  /*1a70*/  @P0 SHF.R.S32.HI R13, RZ, 0x1, R3 ;  /* 0x00000001ff0d0819 */ /* 0x000fc80000011403 */
[----:B------:R-:W-:-:S04]  /*1a80*/  LEA R3, R8, R13, 0x1 ;  /* 0x0000000d08037211 */ /* 0x000fc800078e08ff */
[----:B------:R-:W-:-:S04]  /*1a90*/  LEA.HI R3, R3, R3, RZ, 0x1 ;  /* 0x0000000303037211 */ /* 0x000fc800078f08ff */
[----:B------:R-:W-:-:S05]  /*1aa0*/  SHF.R.S32.HI R11, RZ, 0x1, R3 ;  /* 0x00000001ff0b7819 */ /* 0x000fca0000011403 */
[----:B0-----:R-:W-:-:S05]  /*1ab0*/  IMAD.WIDE R6, R11, 0x4, R4 ;  /* 0x000000040b067825 */ /* 0x001fca00078e0204 */
[----:B------:R-:W2:Y:S01]  /*1ac0*/  LDG.E R3, desc[UR36][R6.64] ;  /* 0x0000002406037981 */ /* 0x000ea2000c1e1900 */
[----:B------:R-:W-:Y:S01]  /*1ad0*/  IMAD.MOV.U32 R9, RZ, RZ, R13 ;  /* 0x000000ffff097224 */ /* 0x000fe200078e000d */
[----:B--2---:R-:W-:-:S13]  /*1ae0*/  ISETP.NE.AND P0, PT, R3, R18, PT ;  /* 0x000000120300720c */ /* 0x004fda0003f05270 */
[----:B------:R-:W-:Y:S05]  /*1af0*/  @P0 BRA `(.L_x_54) ;  /* 0xfffffffc00900947 */ /* 0x000fea000383ffff */
[----:B------:R-:W-:-:S07]  /*1b00*/  IMAD.MOV.U32 R9, RZ, RZ, R11 ;  /* 0x000000ffff097224 */ /* 0x000fce00078e000b */
.L_x_51:
[----:B------:R-:W-:Y:S05]  /*1b10*/  BSYNC.RECONVERGENT B0 ;  /* 0x0000000000007941 */ /* 0x000fea0003800200 */
.L_x_50:
[----:B------:R-:W1:Y:S01]  /*1b20*/  LDC R0, c[0x0][0x3b8] ;  /* 0x0000ee00ff007b82 */ /* 0x000e620000000800 */
[----:B------:R-:W-:Y:S07]  /*1b30*/  BSSY.RECONVERGENT B0, `(.L_x_55) ;  /* 0x0000011000007945 */ /* 0x000fee0003800200 */
[----:B------:R-:W2:Y:S01]  /*1b40*/  LDC.64 R6, c[0x0][0x380] ;  /* 0x0000e000ff067b82 */ /* 0x000ea20000000a00 */
[----:B-1----:R-:W-:-:S07]  /*1b50*/  VIADDMNMX R3, R0, 0xfffffffe, R9, !PT ;  /* 0xfffffffe00037846 */ /* 0x002fce0007800109 */
.L_x_57:
[----:B------:R-:W-:-:S13]  /*1b60*/  ISETP.NE.AND P0, PT, R9, R3, PT ;  /* 0x000000030900720c */ /* 0x000fda0003f05270 */
[----:B------:R-:W-:Y:S05]  /*1b70*/  @!P0 BRA `(.L_x_56) ;  /* 0x0000000000208947 */ /* 0x000fea0003800000 */
[----:B------:R-:W-:-:S05]  /*1b80*/  MOV R11, R9 ;  /* 0x00000009000b7202 */ /* 0x000fca0000000f00 */
[----:B0-2---:R-:W-:-:S05]  /*1b90*/  IMAD.WIDE R4, R11, 0x4, R6 ;  /* 0x000000040b047825 */ /* 0x005fca00078e0206 */
[----:B------:R-:W2:Y:S04]  /*1ba0*/  LDG.E R23, desc[UR36][R4.64] ;  /* 0x0000002404177981 */ /* 0x000ea8000c1e1900 */
[----:B------:R-:W2:Y:S01]  /*1bb0*/  LDG.E R0, desc[UR36][R4.64+0x4] ;  /* 0x0000042404007981 */ /* 0x000ea2000c1e1900 */
[----:B------:R-:W-:Y:S01]  /*1bc0*/  VIADD R9, R11, 0x1 ;  /* 0x000000010b097836 */ /* 0x000fe20000000000 */
[----:B--2---:R-:W-:-:S13]  /*1bd0*/  ISETP.NE.AND P0, PT, R23, R0, PT ;  /* 0x000000001700720c */ /* 0x004fda0003f05270 */
[----:B------:R-:W-:Y:S05]  /*1be0*/  @!P0 BRA `(.L_x_57) ;  /* 0xfffffffc00dc8947 */ /* 0x000fea000383ffff */
[----:B------:R-:W-:Y:S05]  /*1bf0*/  BRA `(.L_x_58) ;  /* 0x0000000000107947 */ /* 0x000fea0003800000 */
.L_x_56:
[----:B0-----:R-:W0:Y:S02]  /*1c00*/  LDC.64 R4, c[0x0][0x380] ;  /* 0x0000e000ff047b82 */ /* 0x001e240000000a00 */
[----:B0-----:R-:W-:-:S05]  /*1c10*/  IMAD.WIDE R4, R3, 0x4, R4 ;  /* 0x0000000403047825 */ /* 0x001fca00078e0204 */
[----:B------:R0:W5:Y:S01]  /*1c20*/  LDG.E R23, desc[UR36][R4.64] ;  /* 0x0000002404177981 */ /* 0x000162000c1e1900 */
[----:B------:R-:W-:-:S07]  /*1c30*/  IMAD.MOV.U32 R11, RZ, RZ, R3 ;  /* 0x000000ffff0b7224 */ /* 0x000fce00078e0003 */
.L_x_58:
[----:B------:R-:W-:Y:S05]  /*1c40*/  BSYNC.RECONVERGENT B0 ;  /* 0x0000000000007941 */ /* 0x000fea0003800200 */
.L_x_55:
[----:B------:R-:W1:Y:S01]  /*1c50*/  LDC.64 R16, c[0x0][0x390] ;  /* 0x0000e400ff107b82 */ /* 0x000e620000000a00 */
[----:B-----5:R-:W-:Y:S01]  /*1c60*/  IADD3 R23, PT, PT, R18, -R23, RZ ;  /* 0x8000001712177210 */ /* 0x020fe20007ffe0ff */
[----:B------:R-:W3:Y:S04]  /*1c70*/  LDCU.64 UR4, c[0x0][0x3c0] ;  /* 0x00007800ff0477ac */ /* 0x000ee80008000a00 */
[----:B------:R-:W-:Y:S02]  /*1c80*/  IMAD.SHL.U32 R3, R23, 0x2, RZ ;  /* 0x0000000217037824 */ /* 0x000fe400078e00ff */
[----:B0-----:R-:W0:Y:S08]  /*1c90*/  LDC.64 R4, c[0x0][0x398] ;  /* 0x0000e600ff047b82 */ /* 0x001e300000000a00 */
[----:B------:R-:W4:Y:S01]  /*1ca0*/  LDC.64 R12, c[0x0][0x388] ;  /* 0x0000e200ff0c7b82 */ /* 0x000f220000000a00 */
[----:B-1----:R-:W-:-:S07]  /*1cb0*/  IMAD.WIDE R16, R11, 0x4, R16 ;  /* 0x000000040b107825 */ /* 0x002fce00078e0210 */
[----:B------:R-:W1:Y:S01]  /*1cc0*/  LDC.64 R20, c[0x0][0x3a0] ;  /* 0x0000e800ff147b82 */ /* 0x000e620000000a00 */
[----:B------:R-:W4:Y:S01]  /*1cd0*/  LDG.E R0, desc[UR36][R16.64] ;  /* 0x0000002410007981 */ /* 0x000f22000c1e1900 */
[----:B0-----:R-:W-:-:S06]  /*1ce0*/  IMAD.WIDE R4, R3, 0x4, R4 ;  /* 0x0000000403047825 */ /* 0x001fcc00078e0204 */
[----:B--2---:R-:W0:Y:S01]  /*1cf0*/  LDC.64 R6, c[0x0][0x3a8] ;  /* 0x0000ea00ff067b82 */ /* 0x004e220000000a00 */
[----:B------:R-:W4:Y:S04]  /*1d00*/  LDG.E R19, desc[UR36][R4.64] ;  /* 0x0000002404137981 */ /* 0x000f28000c1e1900 */
[----:B------:R2:W4:Y:S01]  /*1d10*/  LDG.E R22, desc[UR36][R4.64+0x4] ;  /* 0x0000042404167981 */ /* 0x000522000c1e1900 */
[----:B---3--:R-:W-:Y:S02]  /*1d20*/  VIADD R11, R11, UR4 ;  /* 0x000000040b0b7c36 */ /* 0x008fe40008000000 */
[----:B--2---:R-:W2:Y:S01]  /*1d30*/  LDC.64 R4, c[0x0][0x3b0] ;  /* 0x0000ec00ff047b82 */ /* 0x004ea20000000a00 */
[C---:B----4-:R-:W-:Y:S02]  /*1d40*/  IADD3 R9, PT, PT, R0.reuse, -UR5, R19 ;  /* 0x8000000500097c10 */ /* 0x050fe4000fffe013 */
[----:B------:R-:W-:-:S03]  /*1d50*/  IADD3 R3, PT, PT, R0, -UR5, R22 ;  /* 0x8000000500037c10 */ /* 0x000fc6000fffe016 */
[----:B------:R-:W-:-:S04]  /*1d60*/  IMAD.WIDE R8, R9, 0x4, R12 ;  /* 0x0000000409087825 */ /* 0x000fc800078e020c */
[----:B------:R-:W-:Y:S02]  /*1d70*/  IMAD.WIDE R12, R3, 0x4, R12 ;  /* 0x00000004030c7825 */ /* 0x000fe400078e020c */
[----:B------:R-:W3:Y:S04]  /*1d80*/  LDG.E R9, desc[UR36][R8.64] ;  /* 0x0000002408097981 */ /* 0x000ee8000c1e1900 */
[----:B------:R-:W4:Y:S01]  /*1d90*/  LDG.E R10, desc[UR36][R12.64] ;  /* 0x000000240c0a7981 */ /* 0x000f22000c1e1900 */
[----:B-1----:R-:W-:-:S06]  /*1da0*/  IMAD.WIDE R26, R11, 0x4, R20 ;  /* 0x000000040b1a7825 */ /* 0x002fcc00078e0214 */
[----:B------:R-:W2:Y:S01]  /*1db0*/  LDG.E R26, desc[UR36][R26.64] ;  /* 0x000000241a1a7981 */ /* 0x000ea2000c1e1900 */
[----:B---3--:R-:W-:-:S04]  /*1dc0*/  IMAD.WIDE R14, R9, 0x4, R20 ;  /* 0x00000004090e7825 */ /* 0x008fc800078e0214 */
[C---:B----4-:R-:W-:Y:S02]  /*1dd0*/  IMAD.WIDE R20, R10.reuse, 0x4, R20 ;  /* 0x000000040a147825 */ /* 0x050fe400078e0214 */
[----:B------:R-:W3:Y:S04]  /*1de0*/  LDG.E R14, desc[UR36][R14.64] ;  /* 0x000000240e0e7981 */ /* 0x000ee8000c1e1900 */
[----:B------:R-:W3:Y:S01]  /*1df0*/  LDG.E R21, desc[UR36][R20.64] ;  /* 0x0000002414157981 */ /* 0x000ee2000c1e1900 */
[----:B------:R-:W-:Y:S02]  /*1e00*/  ISETP.NE.AND P0, PT, R10, 0x95, PT ;  /* 0x000000950a00780c */ /* 0x000fe40003f05270 */
[----:B------:R-:W-:Y:S02]  /*1e10*/  ISETP.NE.AND P1, PT, R11, 0x95, PT ;  /* 0x000000950b00780c */ /* 0x000fe40003f25270 */
[----:B------:R-:W-:Y:S01]  /*1e20*/  ISETP.NE.AND P0, PT, R9, 0x95, P0 ;  /* 0x000000950900780c */ /* 0x000fe20000705270 */
[----:B------:R-:W-:-:S02]  /*1e30*/  IMAD R3, R18, 0x3, RZ ;  /* 0x0000000312037824 */ /* 0x000fc400078e02ff */
[----:B0-----:R-:W-:-:S04]  /*1e40*/  IMAD.WIDE R6, R18, 0x4, R6 ;  /* 0x0000000412067825 */ /* 0x001fc800078e0206 */
[----:B--2---:R-:W-:Y:S01]  /*1e50*/  IMAD.WIDE R4, R3, 0x4, R4 ;  /* 0x0000000403047825 */ /* 0x004fe200078e0204 */
[----:B---3--:R-:W-:-:S04]  /*1e60*/  IADD3 R8, PT, PT, R26, R14, R21 ;  /* 0x0000000e1a087210 */ /* 0x008fc80007ffe015 */
[----:B------:R-:W-:-:S05]  /*1e70*/  IADD3 R8, PT, PT, R8, -0x4, RZ ;  /* 0xfffffffc08087810 */ /* 0x000fca0007ffe0ff */
[----:B------:R0:W-:Y:S04]  /*1e80*/  STG.E desc[UR36][R6.64], R8 ;  /* 0x0000000806007986 */ /* 0x0001e8000c101924 */
[----:B------:R0:W-:Y:S04]  /*1e90*/  STG.E desc[UR36][R4.64], R11 ;  /* 0x0000000b04007986 */ /* 0x0001e8000c101924 */
[----:B------:R0:W-:Y:S04]  /*1ea0*/  STG.E desc[UR36][R4.64+0x4], R9 ;  /* 0x0000040904007986 */ /* 0x0001e8000c101924 */
[----:B------:R0:W-:Y:S01]  /*1eb0*/  STG.E desc[UR36][R4.64+0x8], R10 ;  /* 0x0000080a04007986 */ /* 0x0001e2000c101924 */
[----:B------:R-:W-:Y:S05]  /*1ec0*/  @P0 EXIT P1 ;  /* 0x000000000000094d */ /* 0x000fea0000800000 */
[----:B------:R-:W-:Y:S01]  /*1ed0*/  MOV R25, 0x18 ;  /* 0x0000001800197802 */ /* 0x000fe20000000f00 */
[----:B------:R1:W-:Y:S01]  /*1ee0*/  STL.64 [R1], R8 ;  /* 0x0000000801007387 */ /* 0x0003e20000100a00 */
[----:B------:R-:W2:Y:S01]  /*1ef0*/  LDCU.64 UR4, c[0x4][0x8] ;  /* 0x01000100ff0477ac */ /* 0x000ea20008000a00 */
[----:B0-----:R-:W-:Y:S01]  /*1f00*/  IMAD.MOV.U32 R6, RZ, RZ, R2 ;  /* 0x000000ffff067224 */ /* 0x001fe200078e0002 */
[----:B------:R1:W0:Y:S01]  /*1f10*/  LDC.64 R12, c[0x4][R25] ;  /* 0x01000000190c7b82 */ /* 0x0002220000000a00 */
[----:B------:R1:W-:Y:S01]  /*1f20*/  STL.64 [R1+0x8], R10 ;  /* 0x0000080a01007387 */ /* 0x0003e20000100a00 */
[----:B------:R-:W-:Y:S01]  /*1f30*/  MOV R7, R24 ;  /* 0x0000001800077202 */ /* 0x000fe20000000f00 */
[----:B--2---:R-:W-:Y:S01]  /*1f40*/  IMAD.U32 R4, RZ, RZ, UR4 ;  /* 0x00000004ff047e24 */ /* 0x004fe2000f8e00ff */
[----:B-1----:R-:W-:-:S07]  /*1f50*/  MOV R5, UR5 ;  /* 0x0000000500057c02 */ /* 0x002fce0008000f00 */
[----:B------:R-:W-:-:S07]  /*1f60*/  LEPC R20, `(.L_x_59) ;  /* 0x000000001014794e */ /* 0x000fce0000000000 */
[----:B0-----:R-:W-:Y:S05]  /*1f70*/  CALL.ABS.NOINC R12 ;  /* 0x000000000c007343 */ /* 0x001fea0003c00000 */
.L_x_59:
[----:B------:R-:W2:Y:S01]  /*1f80*/  LDG.E R8, desc[UR36][R16.64] ;  /* 0x0000002410087981 */ /* 0x000ea2000c1e1900 */
[----:B------:R-:W0:Y:S01]  /*1f90*/  LDC R18, c[0x0][0x3c4] ;  /* 0x0000f100ff127b82 */ /* 0x000e220000000800 */
[----:B------:R-:W1:Y:S02]  /*1fa0*/  LDCU.64 UR4, c[0x4][0x10] ;  /* 0x01000200ff0477ac */ /* 0x000e640008000a00 */
[----:B------:R-:W2:Y:S01]  /*1fb0*/  LDG.E R9, desc[UR36][R16.64+-0x4] ;  /* 0xfffffc2410097981 */ /* 0x000ea2000c1e1900 */
[----:B------:R-:W-:Y:S01]  /*1fc0*/  IMAD.MOV.U32 R6, RZ, RZ, R2 ;  /* 0x000000ffff067224 */ /* 0x000fe200078e0002 */
[----:B------:R-:W-:Y:S02]  /*1fd0*/  MOV R7, R24 ;  /* 0x0000001800077202 */ /* 0x000fe40000000f00 */
[----:B------:R3:W-:Y:S01]  /*1fe0*/  STL.64 [R1+0x10], R22 ;  /* 0x0000101601007387 */ /* 0x0007e20000100a00 */
[----:B------:R3:W4:Y:S01]  /*1ff0*/  LDC.64 R10, c[0x4][R25] ;  /* 0x01000000190a7b82 */ /* 0x0007220000000a00 */
[----:B-1----:R-:W-:Y:S01]  /*2000*/  IMAD.U32 R4, RZ, RZ, UR4 ;  /* 0x00000004ff047e24 */ /* 0x002fe2000f8e00ff */
[----:B------:R-:W-:Y:S01]  /*2010*/  MOV R5, UR5 ;  /* 0x0000000500057c02 */ /* 0x000fe20008000f00 */
[----:B0-----:R3:W-:Y:S04]  /*2020*/  STL.64 [R1+0x8], R18 ;  /* 0x0000081201007387 */ /* 0x0017e80000100a00 */
[----:B--2-4-:R3:W-:Y:S02]  /*2030*/  STL.64 [R1], R8 ;  /* 0x0000000801007387 */ /* 0x0147e40000100a00 */
[----:B------:R-:W-:-:S07]  /*2040*/  LEPC R20, `(.L_x_60) ;  /* 0x000000001014794e */ /* 0x000fce0000000000 */
[----:B---3--:R-:W-:Y:S05]  /*2050*/  CALL.ABS.NOINC R10 ;  /* 0x000000000a007343 */ /* 0x008fea0003c00000 */
.L_x_60:
[----:B------:R-:W-:Y:S05]  /*2060*/  EXIT ;  /* 0x000000000000794d */ /* 0x000fea0003800000 */
.L_x_61:
        /* <DEDUP_REMOVED lines=9> */
.L_x_64:


//--------------------- .nv.global.init           --------------------------
	.section	.nv.global.init,"aw",@progbits
.nv.global.init:
	.type		$str,@object
	.size		$str,($str$1 - $str)
$str:
        /*0000*/ 	.byte	0x25, 0x64, 0x3a, 0x20, 0x25, 0x64, 0x0a, 0x00
	.type		$str$1,@object
	.size		$str$1,($str$2 - $str$1)
$str$1:
        /*0008*/ 	.byte	0x43, 0x6c, 0x75, 0x73, 0x74, 0x65, 0x72, 0x20, 0x6f, 0x66, 0x20, 0x73, 0x69, 0x7a, 0x65, 0x20
        /*0018*/ 	.byte	0x25, 0x64, 0x20, 0x66, 0x6f, 0x72, 0x20, 0x6e, 0x6f, 0x64, 0x65, 0x73, 0x20, 0x25, 0x64, 0x2d
        /*0028*/ 	.byte	0x25, 0x64, 0x2d, 0x25, 0x64, 0x0a, 0x00
	.type		$str$2,@object
	.size		$str$2,(.L_2 - $str$2)
$str$2:
        /*002f*/ 	.byte	0x56, 0x65, 0x72, 0x74, 0x65, 0x78, 0x20, 0x73, 0x74, 0x61, 0x72, 0x74, 0x3a, 0x20, 0x25, 0x64
        /*003f*/ 	.byte	0x2c, 0x20, 0x70, 0x72, 0x65, 0x76, 0x20, 0x76, 0x65, 0x72, 0x74, 0x65, 0x78, 0x20, 0x73, 0x74
        /*004f*/ 	.byte	0x61, 0x72, 0x74, 0x3a, 0x20, 0x25, 0x64, 0x2c, 0x20, 0x4e, 0x65, 0x69, 0x67, 0x68, 0x62, 0x6f
        /*005f*/ 	.byte	0x72, 0x20, 0x6f, 0x66, 0x66, 0x73, 0x65, 0x74, 0x3a, 0x20, 0x25, 0x64, 0x2c, 0x20, 0x65, 0x64
        /*006f*/ 	.byte	0x67, 0x65, 0x5f, 0x6f, 0x6e, 0x65, 0x3a, 0x20, 0x25, 0x64, 0x2c, 0x20, 0x65, 0x64, 0x67, 0x65
        /*007f*/ 	.byte	0x5f, 0x74, 0x77, 0x6f, 0x3a, 0x20, 0x25, 0x64, 0x2c, 0x20, 0x70, 0x61, 0x69, 0x72, 0x5f, 0x63
        /*008f*/ 	.byte	0x6f, 0x6d, 0x62, 0x69, 0x6e, 0x61, 0x74, 0x69, 0x6f, 0x6e, 0x20, 0x3d, 0x20, 0x25, 0x64, 0x0a
        /*009f*/ 	.byte	0x00
.L_2:


//--------------------- .nv.shared.reserved.0     --------------------------
	.section	.nv.shared.reserved.0,"aw",@nobits
	.weak		__nv_reservedSMEM_offset_0_alias
	.size		__nv_reservedSMEM_offset_0_alias, 0, 64
	.other		__nv_reservedSMEM_offset_0_alias,@"STO_CUDA_RESERVED_SHARED STV_DEFAULT"
__nv_reservedSMEM_offset_0_alias:
	.zero		0
	.zero		64


//--------------------- .nv.constant0._Z25CountClusterExpectedForcePiS_S_Pfiii --------------------------
	.section	.nv.constant0._Z25CountClusterExpectedForcePiS_S_Pfiii,"a",@progbits
	.sectionflags	@""
	.align	4
.nv.constant0._Z25CountClusterExpectedForcePiS_S_Pfiii:
	.zero		940


//--------------------- .nv.constant0._Z13GeneratePairsPiS_S_S_S_S_S_iiii --------------------------
	.section	.nv.constant0._Z13GeneratePairsPiS_S_S_S_S_S_iiii,"a",@progbits
	.sectionflags	@""
	.align	4
.nv.constant0._Z13GeneratePairsPiS_S_S_S_S_S_iiii:
	.zero		968


//--------------------- SYMBOLS --------------------------

	.type		.nv.reservedSmem.offset0,@object
	.size		.nv.reservedSmem.offset0,0x4
	.type		vprintf,@function
